//
// Generated by NVIDIA NVVM Compiler
//
// Compiler Build ID: CL-36424714
// Cuda compilation tools, release 13.0, V13.0.88
// Based on NVVM 20.0.0
//

.version 9.0
.target sm_100
.address_size 64

	// .globl	_Z21cuda_LU_factorizationPfS_iiii

.visible .entry _Z21cuda_LU_factorizationPfS_iiii(
	.param .u64 .ptr .align 1 _Z21cuda_LU_factorizationPfS_iiii_param_0,
	.param .u64 .ptr .align 1 _Z21cuda_LU_factorizationPfS_iiii_param_1,
	.param .u32 _Z21cuda_LU_factorizationPfS_iiii_param_2,
	.param .u32 _Z21cuda_LU_factorizationPfS_iiii_param_3,
	.param .u32 _Z21cuda_LU_factorizationPfS_iiii_param_4,
	.param .u32 _Z21cuda_LU_factorizationPfS_iiii_param_5
)
{
	.reg .pred 	%p<8>;
	.reg .b32 	%r<21>;
	.reg .b32 	%f<11>;
	.reg .b64 	%rd<15>;

	ld.param.u64 	%rd5, [_Z21cuda_LU_factorizationPfS_iiii_param_0];
	ld.param.u64 	%rd4, [_Z21cuda_LU_factorizationPfS_iiii_param_1];
	ld.param.u32 	%r8, [_Z21cuda_LU_factorizationPfS_iiii_param_2];
	ld.param.u32 	%r5, [_Z21cuda_LU_factorizationPfS_iiii_param_3];
	ld.param.u32 	%r6, [_Z21cuda_LU_factorizationPfS_iiii_param_4];
	ld.param.u32 	%r7, [_Z21cuda_LU_factorizationPfS_iiii_param_5];
	cvta.to.global.u64 	%rd1, %rd5;
	mov.u32 	%r10, %ctaid.x;
	mov.u32 	%r11, %ntid.x;
	mov.u32 	%r12, %tid.x;
	mad.lo.s32 	%r1, %r10, %r11, %r12;
	mov.u32 	%r13, %ctaid.y;
	mov.u32 	%r14, %ntid.y;
	mov.u32 	%r15, %tid.y;
	mad.lo.s32 	%r16, %r13, %r14, %r15;
	setp.ge.s32 	%p1, %r1, %r5;
	setp.ge.s32 	%p2, %r16, %r8;
	or.pred  	%p3, %p1, %p2;
	@%p3 bra 	$L__BB0_5;
	setp.le.s32 	%p4, %r16, %r6;
	setp.lt.s32 	%p5, %r1, %r7;
	or.pred  	%p6, %p4, %p5;
	@%p6 bra 	$L__BB0_5;
	mul.lo.s32 	%r17, %r6, %r5;
	add.s32 	%r3, %r17, %r1;
	mul.lo.s32 	%r18, %r5, %r16;
	add.s32 	%r19, %r7, %r18;
	add.s32 	%r20, %r17, %r7;
	add.s32 	%r4, %r18, %r1;
	setp.ne.s32 	%p7, %r1, %r7;
	mul.wide.s32 	%rd6, %r19, 4;
	add.s64 	%rd2, %rd1, %rd6;
	mul.wide.s32 	%rd7, %r20, 4;
	add.s64 	%rd3, %rd1, %rd7;
	@%p7 bra 	$L__BB0_4;
	ld.global.f32 	%f1, [%rd2];
	ld.global.f32 	%f2, [%rd3];
	div.rn.f32 	%f3, %f1, %f2;
	cvta.to.global.u64 	%rd8, %rd4;
	mul.wide.s32 	%rd9, %r4, 4;
	add.s64 	%rd10, %rd8, %rd9;
	st.global.f32 	[%rd10], %f3;
$L__BB0_4:
	mul.wide.s32 	%rd11, %r4, 4;
	add.s64 	%rd12, %rd1, %rd11;
	ld.global.f32 	%f4, [%rd12];
	mul.wide.s32 	%rd13, %r3, 4;
	add.s64 	%rd14, %rd1, %rd13;
	ld.global.f32 	%f5, [%rd14];
	ld.global.f32 	%f6, [%rd2];
	mul.f32 	%f7, %f5, %f6;
	ld.global.f32 	%f8, [%rd3];
	div.rn.f32 	%f9, %f7, %f8;
	sub.f32 	%f10, %f4, %f9;
	st.global.f32 	[%rd12], %f10;
$L__BB0_5:
	ret;

}
	// .globl	_Z13cuda_solve_LxPfS_iiii
.visible .entry _Z13cuda_solve_LxPfS_iiii(
	.param .u64 .ptr .align 1 _Z13cuda_solve_LxPfS_iiii_param_0,
	.param .u64 .ptr .align 1 _Z13cuda_solve_LxPfS_iiii_param_1,
	.param .u32 _Z13cuda_solve_LxPfS_iiii_param_2,
	.param .u32 _Z13cuda_solve_LxPfS_iiii_param_3,
	.param .u32 _Z13cuda_solve_LxPfS_iiii_param_4,
	.param .u32 _Z13cuda_solve_LxPfS_iiii_param_5
)
{
	.reg .pred 	%p<8>;
	.reg .b32 	%r<21>;
	.reg .b32 	%f<15>;
	.reg .b64 	%rd<17>;

	ld.param.u64 	%rd5, [_Z13cuda_solve_LxPfS_iiii_param_0];
	ld.param.u64 	%rd4, [_Z13cuda_solve_LxPfS_iiii_param_1];
	ld.param.u32 	%r8, [_Z13cuda_solve_LxPfS_iiii_param_2];
	ld.param.u32 	%r5, [_Z13cuda_solve_LxPfS_iiii_param_3];
	ld.param.u32 	%r6, [_Z13cuda_solve_LxPfS_iiii_param_4];
	ld.param.u32 	%r7, [_Z13cuda_solve_LxPfS_iiii_param_5];
	cvta.to.global.u64 	%rd1, %rd5;
	mov.u32 	%r10, %ctaid.x;
	mov.u32 	%r11, %ntid.x;
	mov.u32 	%r12, %tid.x;
	mad.lo.s32 	%r1, %r10, %r11, %r12;
	mov.u32 	%r13, %ctaid.y;
	mov.u32 	%r14, %ntid.y;
	mov.u32 	%r15, %tid.y;
	mad.lo.s32 	%r16, %r13, %r14, %r15;
	setp.ge.s32 	%p1, %r1, %r5;
	setp.ge.s32 	%p2, %r16, %r8;
	or.pred  	%p3, %p1, %p2;
	@%p3 bra 	$L__BB1_5;
	setp.le.s32 	%p4, %r16, %r6;
	setp.lt.s32 	%p5, %r1, %r7;
	or.pred  	%p6, %p4, %p5;
	@%p6 bra 	$L__BB1_5;
	mul.lo.s32 	%r17, %r6, %r5;
	add.s32 	%r3, %r17, %r1;
	mul.lo.s32 	%r18, %r5, %r16;
	add.s32 	%r19, %r7, %r18;
	add.s32 	%r20, %r17, %r7;
	add.s32 	%r4, %r18, %r1;
	setp.ne.s32 	%p7, %r1, %r7;
	mul.wide.s32 	%rd6, %r19, 4;
	add.s64 	%rd2, %rd1, %rd6;
	mul.wide.s32 	%rd7, %r20, 4;
	add.s64 	%rd3, %rd1, %rd7;
	@%p7 bra 	$L__BB1_4;
	cvta.to.global.u64 	%rd8, %rd4;
	mul.wide.u32 	%rd9, %r16, 4;
	add.s64 	%rd10, %rd8, %rd9;
	ld.global.f32 	%f1, [%rd10];
	mul.wide.s32 	%rd11, %r7, 4;
	add.s64 	%rd12, %rd8, %rd11;
	ld.global.f32 	%f2, [%rd12];
	ld.global.f32 	%f3, [%rd2];
	mul.f32 	%f4, %f2, %f3;
	ld.global.f32 	%f5, [%rd3];
	div.rn.f32 	%f6, %f4, %f5;
	sub.f32 	%f7, %f1, %f6;
	st.global.f32 	[%rd10], %f7;
$L__BB1_4:
	mul.wide.s32 	%rd13, %r4, 4;
	add.s64 	%rd14, %rd1, %rd13;
	ld.global.f32 	%f8, [%rd14];
	mul.wide.s32 	%rd15, %r3, 4;
	add.s64 	%rd16, %rd1, %rd15;
	ld.global.f32 	%f9, [%rd16];
	ld.global.f32 	%f10, [%rd2];
	mul.f32 	%f11, %f9, %f10;
	ld.global.f32 	%f12, [%rd3];
	div.rn.f32 	%f13, %f11, %f12;
	sub.f32 	%f14, %f8, %f13;
	st.global.f32 	[%rd14], %f14;
$L__BB1_5:
	ret;

}
	// .globl	_Z13cuda_solve_UxPfS_iiii
.visible .entry _Z13cuda_solve_UxPfS_iiii(
	.param .u64 .ptr .align 1 _Z13cuda_solve_UxPfS_iiii_param_0,
	.param .u64 .ptr .align 1 _Z13cuda_solve_UxPfS_iiii_param_1,
	.param .u32 _Z13cuda_solve_UxPfS_iiii_param_2,
	.param .u32 _Z13cuda_solve_UxPfS_iiii_param_3,
	.param .u32 _Z13cuda_solve_UxPfS_iiii_param_4,
	.param .u32 _Z13cuda_solve_UxPfS_iiii_param_5
)
{
	.reg .pred 	%p<8>;
	.reg .b32 	%r<21>;
	.reg .b32 	%f<15>;
	.reg .b64 	%rd<17>;

	ld.param.u64 	%rd5, [_Z13cuda_solve_UxPfS_iiii_param_0];
	ld.param.u64 	%rd4, [_Z13cuda_solve_UxPfS_iiii_param_1];
	ld.param.u32 	%r8, [_Z13cuda_solve_UxPfS_iiii_param_2];
	ld.param.u32 	%r5, [_Z13cuda_solve_UxPfS_iiii_param_3];
	ld.param.u32 	%r6, [_Z13cuda_solve_UxPfS_iiii_param_4];
	ld.param.u32 	%r7, [_Z13cuda_solve_UxPfS_iiii_param_5];
	cvta.to.global.u64 	%rd1, %rd5;
	mov.u32 	%r10, %ctaid.x;
	mov.u32 	%r11, %ntid.x;
	mov.u32 	%r12, %tid.x;
	mad.lo.s32 	%r1, %r10, %r11, %r12;
	mov.u32 	%r13, %ctaid.y;
	mov.u32 	%r14, %ntid.y;
	mov.u32 	%r15, %tid.y;
	mad.lo.s32 	%r16, %r13, %r14, %r15;
	setp.ge.s32 	%p1, %r1, %r5;
	setp.ge.s32 	%p2, %r16, %r8;
	or.pred  	%p3, %p1, %p2;
	@%p3 bra 	$L__BB2_5;
	setp.ge.s32 	%p4, %r16, %r6;
	setp.gt.s32 	%p5, %r1, %r7;
	or.pred  	%p6, %p4, %p5;
	@%p6 bra 	$L__BB2_5;
	mul.lo.s32 	%r17, %r6, %r5;
	add.s32 	%r3, %r17, %r1;
	mul.lo.s32 	%r18, %r5, %r16;
	add.s32 	%r19, %r7, %r18;
	add.s32 	%r20, %r17, %r7;
	add.s32 	%r4, %r18, %r1;
	setp.ne.s32 	%p7, %r1, %r7;
	mul.wide.s32 	%rd6, %r19, 4;
	add.s64 	%rd2, %rd1, %rd6;
	mul.wide.s32 	%rd7, %r20, 4;
	add.s64 	%rd3, %rd1, %rd7;
	@%p7 bra 	$L__BB2_4;
	cvta.to.global.u64 	%rd8, %rd4;
	mul.wide.u32 	%rd9, %r16, 4;
	add.s64 	%rd10, %rd8, %rd9;
	ld.global.f32 	%f1, [%rd10];
	mul.wide.s32 	%rd11, %r7, 4;
	add.s64 	%rd12, %rd8, %rd11;
	ld.global.f32 	%f2, [%rd12];
	ld.global.f32 	%f3, [%rd2];
	mul.f32 	%f4, %f2, %f3;
	ld.global.f32 	%f5, [%rd3];
	div.rn.f32 	%f6, %f4, %f5;
	sub.f32 	%f7, %f1, %f6;
	st.global.f32 	[%rd10], %f7;
$L__BB2_4:
	mul.wide.s32 	%rd13, %r4, 4;
	add.s64 	%rd14, %rd1, %rd13;
	ld.global.f32 	%f8, [%rd14];
	mul.wide.s32 	%rd15, %r3, 4;
	add.s64 	%rd16, %rd1, %rd15;
	ld.global.f32 	%f9, [%rd16];
	ld.global.f32 	%f10, [%rd2];
	mul.f32 	%f11, %f9, %f10;
	ld.global.f32 	%f12, [%rd3];
	div.rn.f32 	%f13, %f11, %f12;
	sub.f32 	%f14, %f8, %f13;
	st.global.f32 	[%rd14], %f14;
$L__BB2_5:
	ret;

}
	// .globl	_Z13cuda_reduce_UPfS_ii
.visible .entry _Z13cuda_reduce_UPfS_ii(
	.param .u64 .ptr .align 1 _Z13cuda_reduce_UPfS_ii_param_0,
	.param .u64 .ptr .align 1 _Z13cuda_reduce_UPfS_ii_param_1,
	.param .u32 _Z13cuda_reduce_UPfS_ii_param_2,
	.param .u32 _Z13cuda_reduce_UPfS_ii_param_3
)
{
	.reg .pred 	%p<6>;
	.reg .b32 	%r<12>;
	.reg .b32 	%f<6>;
	.reg .b64 	%rd<9>;

	ld.param.u64 	%rd1, [_Z13cuda_reduce_UPfS_ii_param_0];
	ld.param.u64 	%rd2, [_Z13cuda_reduce_UPfS_ii_param_1];
	ld.param.u32 	%r3, [_Z13cuda_reduce_UPfS_ii_param_2];
	ld.param.u32 	%r2, [_Z13cuda_reduce_UPfS_ii_param_3];
	mov.u32 	%r4, %ctaid.x;
	mov.u32 	%r5, %ntid.x;
	mov.u32 	%r6, %tid.x;
	mad.lo.s32 	%r1, %r4, %r5, %r6;
	mov.u32 	%r7, %ctaid.y;
	mov.u32 	%r8, %ntid.y;
	mov.u32 	%r9, %tid.y;
	mad.lo.s32 	%r10, %r7, %r8, %r9;
	setp.ge.s32 	%p1, %r1, %r2;
	setp.ge.s32 	%p2, %r10, %r3;
	or.pred  	%p3, %p2, %p1;
	setp.ne.s32 	%p4, %r10, %r1;
	or.pred  	%p5, %p4, %p3;
	@%p5 bra 	$L__BB3_2;
	cvta.to.global.u64 	%rd3, %rd2;
	cvta.to.global.u64 	%rd4, %rd1;
	mad.lo.s32 	%r11, %r2, %r1, %r1;
	mul.wide.u32 	%rd5, %r1, 4;
	add.s64 	%rd6, %rd3, %rd5;
	ld.global.f32 	%f1, [%rd6];
	mul.wide.s32 	%rd7, %r11, 4;
	add.s64 	%rd8, %rd4, %rd7;
	ld.global.f32 	%f2, [%rd8];
	div.rn.f32 	%f3, %f1, %f2;
	st.global.f32 	[%rd6], %f3;
	ld.global.f32 	%f4, [%rd8];
	div.rn.f32 	%f5, %f4, %f4;
	st.global.f32 	[%rd8], %f5;
$L__BB3_2:
	ret;

}


// ===== COMPILED SASS (sm_100) =====

	.target	sm_100

	.elftype	@"ET_EXEC"


//--------------------- .note.nv.tkinfo           --------------------------
	.section	.note.nv.tkinfo,"",@"SHT_NOTE"
	.sectionflags	@"SHF_NOTE_NV_TKINFO"
	.tkinfo
        /*0018*/ 	.word	0x00000002
        /*0030*/ 	.string	""
        /*0030*/ 	.string	"ptxas"
        /*0030*/ 	.string	"Cuda compilation tools, release 13.0, V13.0.88"
        /*0030*/ 	.string	"Build cuda_13.0.r13.0/compiler.36424714_0"
        /*0030*/ 	.string	"-arch sm_100 -m 64 "



//--------------------- .note.nv.cuinfo           --------------------------
	.section	.note.nv.cuinfo,"",@"SHT_NOTE"
	.sectionflags	@"SHF_NOTE_NV_CUINFO"
        /*0018*/ 	.short	0x0002
        /*001a*/ 	.short	0x0064
        /*001c*/ 	.short	0x0082
	.zero		2


//--------------------- .nv.info                  --------------------------
	.section	.nv.info,"",@"SHT_CUDA_INFO"
	.align	4


	//----- nvinfo : EIATTR_REGCOUNT
	.align		4
        /*0000*/ 	.byte	0x04, 0x2f
        /*0002*/ 	.short	(.L_1 - .L_0)
	.align		4
.L_0:
        /*0004*/ 	.word	index@(_Z21cuda_LU_factorizationPfS_iiii)
        /*0008*/ 	.word	0x00000014


	//----- nvinfo : EIATTR_FRAME_SIZE
	.align		4
.L_1:
        /*000c*/ 	.byte	0x04, 0x11
        /*000e*/ 	.short	(.L_3 - .L_2)
	.align		4
.L_2:
        /*0010*/ 	.word	index@($__internal_3_$__cuda_sm3x_div_rn_noftz_f32_slowpath)
        /*0014*/ 	.word	0x00000000


	//----- nvinfo : EIATTR_FRAME_SIZE
	.align		4
.L_3:
        /*0018*/ 	.byte	0x04, 0x11
        /*001a*/ 	.short	(.L_5 - .L_4)
	.align		4
.L_4:
        /*001c*/ 	.word	index@(_Z21cuda_LU_factorizationPfS_iiii)
        /*0020*/ 	.word	0x00000000


	//----- nvinfo : EIATTR_REGCOUNT
	.align		4
.L_5:
        /*0024*/ 	.byte	0x04, 0x2f
        /*0026*/ 	.short	(.L_7 - .L_6)
	.align		4
.L_6:
        /*0028*/ 	.word	index@(_Z13cuda_solve_LxPfS_iiii)
        /*002c*/ 	.word	0x00000016


	//----- nvinfo : EIATTR_FRAME_SIZE
	.align		4
.L_7:
        /*0030*/ 	.byte	0x04, 0x11
        /*0032*/ 	.short	(.L_9 - .L_8)
	.align		4
.L_8:
        /*0034*/ 	.word	index@($__internal_2_$__cuda_sm3x_div_rn_noftz_f32_slowpath)
        /*0038*/ 	.word	0x00000000


	//----- nvinfo : EIATTR_FRAME_SIZE
	.align		4
.L_9:
        /*003c*/ 	.byte	0x04, 0x11
        /*003e*/ 	.short	(.L_11 - .L_10)
	.align		4
.L_10:
        /*0040*/ 	.word	index@(_Z13cuda_solve_LxPfS_iiii)
        /*0044*/ 	.word	0x00000000


	//----- nvinfo : EIATTR_REGCOUNT
	.align		4
.L_11:
        /*0048*/ 	.byte	0x04, 0x2f
        /*004a*/ 	.short	(.L_13 - .L_12)
	.align		4
.L_12:
        /*004c*/ 	.word	index@(_Z13cuda_solve_UxPfS_iiii)
        /*0050*/ 	.word	0x00000016


	//----- nvinfo : EIATTR_FRAME_SIZE
	.align		4
.L_13:
        /*0054*/ 	.byte	0x04, 0x11
        /*0056*/ 	.short	(.L_15 - .L_14)
	.align		4
.L_14:
        /*0058*/ 	.word	index@($__internal_1_$__cuda_sm3x_div_rn_noftz_f32_slowpath)
        /*005c*/ 	.word	0x00000000


	//----- nvinfo : EIATTR_FRAME_SIZE
	.align		4
.L_15:
        /*0060*/ 	.byte	0x04, 0x11
        /*0062*/ 	.short	(.L_17 - .L_16)
	.align		4
.L_16:
        /*0064*/ 	.word	index@(_Z13cuda_solve_UxPfS_iiii)
        /*0068*/ 	.word	0x00000000


	//----- nvinfo : EIATTR_REGCOUNT
	.align		4
.L_17:
        /*006c*/ 	.byte	0x04, 0x2f
        /*006e*/ 	.short	(.L_19 - .L_18)
	.align		4
.L_18:
        /*0070*/ 	.word	index@(_Z13cuda_reduce_UPfS_ii)
        /*0074*/ 	.word	0x00000013


	//----- nvinfo : EIATTR_FRAME_SIZE
	.align		4
.L_19:
        /*0078*/ 	.byte	0x04, 0x11
        /*007a*/ 	.short	(.L_21 - .L_20)
	.align		4
.L_20:
        /*007c*/ 	.word	index@($__internal_0_$__cuda_sm3x_div_rn_noftz_f32_slowpath)
        /*0080*/ 	.word	0x00000000


	//----- nvinfo : EIATTR_FRAME_SIZE
	.align		4
.L_21:
        /*0084*/ 	.byte	0x04, 0x11
        /*0086*/ 	.short	(.L_23 - .L_22)
	.align		4
.L_22:
        /*0088*/ 	.word	index@(_Z13cuda_reduce_UPfS_ii)
        /*008c*/ 	.word	0x00000000


	//----- nvinfo : EIATTR_MIN_STACK_SIZE
	.align		4
.L_23:
        /*0090*/ 	.byte	0x04, 0x12
        /*0092*/ 	.short	(.L_25 - .L_24)
	.align		4
.L_24:
        /*0094*/ 	.word	index@(_Z13cuda_reduce_UPfS_ii)
        /*0098*/ 	.word	0x00000000


	//----- nvinfo : EIATTR_MIN_STACK_SIZE
	.align		4
.L_25:
        /*009c*/ 	.byte	0x04, 0x12
        /*009e*/ 	.short	(.L_27 - .L_26)
	.align		4
.L_26:
        /*00a0*/ 	.word	index@(_Z13cuda_solve_UxPfS_iiii)
        /*00a4*/ 	.word	0x00000000


	//----- nvinfo : EIATTR_MIN_STACK_SIZE
	.align		4
.L_27:
        /*00a8*/ 	.byte	0x04, 0x12
        /*00aa*/ 	.short	(.L_29 - .L_28)
	.align		4
.L_28:
        /*00ac*/ 	.word	index@(_Z13cuda_solve_LxPfS_iiii)
        /*00b0*/ 	.word	0x00000000


	//----- nvinfo : EIATTR_MIN_STACK_SIZE
	.align		4
.L_29:
        /*00b4*/ 	.byte	0x04, 0x12
        /*00b6*/ 	.short	(.L_31 - .L_30)
	.align		4
.L_30:
        /*00b8*/ 	.word	index@(_Z21cuda_LU_factorizationPfS_iiii)
        /*00bc*/ 	.word	0x00000000
.L_31:


//--------------------- .nv.compat                --------------------------
	.section	.nv.compat,"",@"SHT_CUDA_COMPAT_INFO"
	.align	4
        /*0000*/ 	.byte	0x02, 0x09, 0x00, 0x00, 0x02, 0x02, 0x01, 0x00, 0x02, 0x05, 0x05, 0x00, 0x03, 0x07, 0x01, 0x01
        /*0010*/ 	.byte	0x02, 0x03, 0x00, 0x00, 0x02, 0x06, 0x01, 0x00, 0x04, 0x0b, 0x08, 0x00, 0x01, 0x00, 0x00, 0x00
        /*0020*/ 	.byte	0x00, 0x00, 0x00, 0x00


//--------------------- .nv.info._Z13cuda_reduce_UPfS_ii --------------------------
	.section	.nv.info._Z13cuda_reduce_UPfS_ii,"",@"SHT_CUDA_INFO"
	.sectionflags	@""
	.align	4


	//----- nvinfo : EIATTR_CUDA_API_VERSION
	.align		4
        /*0000*/ 	.byte	0x04, 0x37
        /*0002*/ 	.short	(.L_33 - .L_32)
.L_32:
        /*0004*/ 	.word	0x00000082


	//----- nvinfo : EIATTR_KPARAM_INFO
	.align		4
.L_33:
        /*0008*/ 	.byte	0x04, 0x17
        /*000a*/ 	.short	(.L_35 - .L_34)
.L_34:
        /*000c*/ 	.word	0x00000000
        /*0010*/ 	.short	0x0003
        /*0012*/ 	.short	0x0014
        /*0014*/ 	.byte	0x00, 0xf0, 0x11, 0x00


	//----- nvinfo : EIATTR_KPARAM_INFO
	.align		4
.L_35:
        /*0018*/ 	.byte	0x04, 0x17
        /*001a*/ 	.short	(.L_37 - .L_36)
.L_36:
        /*001c*/ 	.word	0x00000000
        /*0020*/ 	.short	0x0002
        /*0022*/ 	.short	0x0010
        /*0024*/ 	.byte	0x00, 0xf0, 0x11, 0x00


	//----- nvinfo : EIATTR_KPARAM_INFO
	.align		4
.L_37:
        /*0028*/ 	.byte	0x04, 0x17
        /*002a*/ 	.short	(.L_39 - .L_38)
.L_38:
        /*002c*/ 	.word	0x00000000
        /*0030*/ 	.short	0x0001
        /*0032*/ 	.short	0x0008
        /*0034*/ 	.byte	0x00, 0xf5, 0x21, 0x00


	//----- nvinfo : EIATTR_KPARAM_INFO
	.align		4
.L_39:
        /*0038*/ 	.byte	0x04, 0x17
        /*003a*/ 	.short	(.L_41 - .L_40)
.L_40:
        /*003c*/ 	.word	0x00000000
        /*0040*/ 	.short	0x0000
        /*0042*/ 	.short	0x0000
        /*0044*/ 	.byte	0x00, 0xf5, 0x21, 0x00


	//----- nvinfo : EIATTR_SPARSE_MMA_MASK
	.align		4
.L_41:
        /*0048*/ 	.byte	0x03, 0x50
        /*004a*/ 	.short	0x0000


	//----- nvinfo : EIATTR_MAXREG_COUNT
	.align		4
        /*004c*/ 	.byte	0x03, 0x1b
        /*004e*/ 	.short	0x00ff


	//----- nvinfo : EIATTR_MERCURY_ISA_VERSION
	.align		4
        /*0050*/ 	.byte	0x03, 0x5f
        /*0052*/ 	.short	0x0101


	//----- nvinfo : EIATTR_VRC_CTA_INIT_COUNT
	.align		4
        /*0054*/ 	.byte	0x02, 0x4a
	.zero		1
	.zero		1


	//----- nvinfo : EIATTR_EXIT_INSTR_OFFSETS
	.align		4
        /*0058*/ 	.byte	0x04, 0x1c
        /*005a*/ 	.short	(.L_43 - .L_42)


	//   ....[0]....
.L_42:
        /*005c*/ 	.word	0x000000d0


	//   ....[1]....
        /*0060*/ 	.word	0x00000360


	//----- nvinfo : EIATTR_CRS_STACK_SIZE
	.align		4
.L_43:
        /*0064*/ 	.byte	0x04, 0x1e
        /*0066*/ 	.short	(.L_45 - .L_44)
.L_44:
        /*0068*/ 	.word	0x00000000


	//----- nvinfo : EIATTR_CBANK_PARAM_SIZE
	.align		4
.L_45:
        /*006c*/ 	.byte	0x03, 0x19
        /*006e*/ 	.short	0x0018


	//----- nvinfo : EIATTR_PARAM_CBANK
	.align		4
        /*0070*/ 	.byte	0x04, 0x0a
        /*0072*/ 	.short	(.L_47 - .L_46)
	.align		4
.L_46:
        /*0074*/ 	.word	index@(.nv.constant0._Z13cuda_reduce_UPfS_ii)
        /*0078*/ 	.short	0x0380
        /*007a*/ 	.short	0x0018


	//----- nvinfo : EIATTR_SW_WAR
	.align		4
.L_47:
        /*007c*/ 	.byte	0x04, 0x36
        /*007e*/ 	.short	(.L_49 - .L_48)
.L_48:
        /*0080*/ 	.word	0x00000008
.L_49:


//--------------------- .nv.info._Z13cuda_solve_UxPfS_iiii --------------------------
	.section	.nv.info._Z13cuda_solve_UxPfS_iiii,"",@"SHT_CUDA_INFO"
	.sectionflags	@""
	.align	4


	//----- nvinfo : EIATTR_CUDA_API_VERSION
	.align		4
        /*0000*/ 	.byte	0x04, 0x37
        /*0002*/ 	.short	(.L_51 - .L_50)
.L_50:
        /*0004*/ 	.word	0x00000082


	//----- nvinfo : EIATTR_KPARAM_INFO
	.align		4
.L_51:
        /*0008*/ 	.byte	0x04, 0x17
        /*000a*/ 	.short	(.L_53 - .L_52)
.L_52:
        /*000c*/ 	.word	0x00000000
        /*0010*/ 	.short	0x0005
        /*0012*/ 	.short	0x001c
        /*0014*/ 	.byte	0x00, 0xf0, 0x11, 0x00


	//----- nvinfo : EIATTR_KPARAM_INFO
	.align		4
.L_53:
        /*0018*/ 	.byte	0x04, 0x17
        /*001a*/ 	.short	(.L_55 - .L_54)
.L_54:
        /*001c*/ 	.word	0x00000000
        /*0020*/ 	.short	0x0004
        /*0022*/ 	.short	0x0018
        /*0024*/ 	.byte	0x00, 0xf0, 0x11, 0x00


	//----- nvinfo : EIATTR_KPARAM_INFO
	.align		4
.L_55:
        /*0028*/ 	.byte	0x04, 0x17
        /*002a*/ 	.short	(.L_57 - .L_56)
.L_56:
        /*002c*/ 	.word	0x00000000
        /*0030*/ 	.short	0x0003
        /*0032*/ 	.short	0x0014
        /*0034*/ 	.byte	0x00, 0xf0, 0x11, 0x00


	//----- nvinfo : EIATTR_KPARAM_INFO
	.align		4
.L_57:
        /*0038*/ 	.byte	0x04, 0x17
        /*003a*/ 	.short	(.L_59 - .L_58)
.L_58:
        /*003c*/ 	.word	0x00000000
        /*0040*/ 	.short	0x0002
        /*0042*/ 	.short	0x0010
        /*0044*/ 	.byte	0x00, 0xf0, 0x11, 0x00


	//----- nvinfo : EIATTR_KPARAM_INFO
	.align		4
.L_59:
        /*0048*/ 	.byte	0x04, 0x17
        /*004a*/ 	.short	(.L_61 - .L_60)
.L_60:
        /*004c*/ 	.word	0x00000000
        /*0050*/ 	.short	0x0001
        /*0052*/ 	.short	0x0008
        /*0054*/ 	.byte	0x00, 0xf5, 0x21, 0x00


	//----- nvinfo : EIATTR_KPARAM_INFO
	.align		4
.L_61:
        /*0058*/ 	.byte	0x04, 0x17
        /*005a*/ 	.short	(.L_63 - .L_62)
.L_62:
        /*005c*/ 	.word	0x00000000
        /*0060*/ 	.short	0x0000
        /*0062*/ 	.short	0x0000
        /*0064*/ 	.byte	0x00, 0xf5, 0x21, 0x00


	//----- nvinfo : EIATTR_SPARSE_MMA_MASK
	.align		4
.L_63:
        /*0068*/ 	.byte	0x03, 0x50
        /*006a*/ 	.short	0x0000


	//----- nvinfo : EIATTR_MAXREG_COUNT
	.align		4
        /*006c*/ 	.byte	0x03, 0x1b
        /*006e*/ 	.short	0x00ff


	//----- nvinfo : EIATTR_MERCURY_ISA_VERSION
	.align		4
        /*0070*/ 	.byte	0x03, 0x5f
        /*0072*/ 	.short	0x0101


	//----- nvinfo : EIATTR_VRC_CTA_INIT_COUNT
	.align		4
        /*0074*/ 	.byte	0x02, 0x4a
	.zero		1
	.zero		1


	//----- nvinfo : EIATTR_EXIT_INSTR_OFFSETS
	.align		4
        /*0078*/ 	.byte	0x04, 0x1c
        /*007a*/ 	.short	(.L_65 - .L_64)


	//   ....[0]....
.L_64:
        /*007c*/ 	.word	0x000000c0


	//   ....[1]....
        /*0080*/ 	.word	0x00000100


	//   ....[2]....
        /*0084*/ 	.word	0x000004c0


	//----- nvinfo : EIATTR_CRS_STACK_SIZE
	.align		4
.L_65:
        /*0088*/ 	.byte	0x04, 0x1e
        /*008a*/ 	.short	(.L_67 - .L_66)
.L_66:
        /*008c*/ 	.word	0x00000000


	//----- nvinfo : EIATTR_CBANK_PARAM_SIZE
	.align		4
.L_67:
        /*0090*/ 	.byte	0x03, 0x19
        /*0092*/ 	.short	0x0020


	//----- nvinfo : EIATTR_PARAM_CBANK
	.align		4
        /*0094*/ 	.byte	0x04, 0x0a
        /*0096*/ 	.short	(.L_69 - .L_68)
	.align		4
.L_68:
        /*0098*/ 	.word	index@(.nv.constant0._Z13cuda_solve_UxPfS_iiii)
        /*009c*/ 	.short	0x0380
        /*009e*/ 	.short	0x0020


	//----- nvinfo : EIATTR_SW_WAR
	.align		4
.L_69:
        /*00a0*/ 	.byte	0x04, 0x36
        /*00a2*/ 	.short	(.L_71 - .L_70)
.L_70:
        /*00a4*/ 	.word	0x00000008
.L_71:


//--------------------- .nv.info._Z13cuda_solve_LxPfS_iiii --------------------------
	.section	.nv.info._Z13cuda_solve_LxPfS_iiii,"",@"SHT_CUDA_INFO"
	.sectionflags	@""
	.align	4


	//----- nvinfo : EIATTR_CUDA_API_VERSION
	.align		4
        /*0000*/ 	.byte	0x04, 0x37
        /*0002*/ 	.short	(.L_73 - .L_72)
.L_72:
        /*0004*/ 	.word	0x00000082


	//----- nvinfo : EIATTR_KPARAM_INFO
	.align		4
.L_73:
        /*0008*/ 	.byte	0x04, 0x17
        /*000a*/ 	.short	(.L_75 - .L_74)
.L_74:
        /*000c*/ 	.word	0x00000000
        /*0010*/ 	.short	0x0005
        /*0012*/ 	.short	0x001c
        /*0014*/ 	.byte	0x00, 0xf0, 0x11, 0x00


	//----- nvinfo : EIATTR_KPARAM_INFO
	.align		4
.L_75:
        /*0018*/ 	.byte	0x04, 0x17
        /*001a*/ 	.short	(.L_77 - .L_76)
.L_76:
        /*001c*/ 	.word	0x00000000
        /*0020*/ 	.short	0x0004
        /*0022*/ 	.short	0x0018
        /*0024*/ 	.byte	0x00, 0xf0, 0x11, 0x00


	//----- nvinfo : EIATTR_KPARAM_INFO
	.align		4
.L_77:
        /*0028*/ 	.byte	0x04, 0x17
        /*002a*/ 	.short	(.L_79 - .L_78)
.L_78:
        /*002c*/ 	.word	0x00000000
        /*0030*/ 	.short	0x0003
        /*0032*/ 	.short	0x0014
        /*0034*/ 	.byte	0x00, 0xf0, 0x11, 0x00


	//----- nvinfo : EIATTR_KPARAM_INFO
	.align		4
.L_79:
        /*0038*/ 	.byte	0x04, 0x17
        /*003a*/ 	.short	(.L_81 - .L_80)
.L_80:
        /*003c*/ 	.word	0x00000000
        /*0040*/ 	.short	0x0002
        /*0042*/ 	.short	0x0010
        /*0044*/ 	.byte	0x00, 0xf0, 0x11, 0x00


	//----- nvinfo : EIATTR_KPARAM_INFO
	.align		4
.L_81:
        /*0048*/ 	.byte	0x04, 0x17
        /*004a*/ 	.short	(.L_83 - .L_82)
.L_82:
        /*004c*/ 	.word	0x00000000
        /*0050*/ 	.short	0x0001
        /*0052*/ 	.short	0x0008
        /*0054*/ 	.byte	0x00, 0xf5, 0x21, 0x00


	//----- nvinfo : EIATTR_KPARAM_INFO
	.align		4
.L_83:
        /*0058*/ 	.byte	0x04, 0x17
        /*005a*/ 	.short	(.L_85 - .L_84)
.L_84:
        /*005c*/ 	.word	0x00000000
        /*0060*/ 	.short	0x0000
        /*0062*/ 	.short	0x0000
        /*0064*/ 	.byte	0x00, 0xf5, 0x21, 0x00


	//----- nvinfo : EIATTR_SPARSE_MMA_MASK
	.align		4
.L_85:
        /*0068*/ 	.byte	0x03, 0x50
        /*006a*/ 	.short	0x0000


	//----- nvinfo : EIATTR_MAXREG_COUNT
	.align		4
        /*006c*/ 	.byte	0x03, 0x1b
        /*006e*/ 	.short	0x00ff


	//----- nvinfo : EIATTR_MERCURY_ISA_VERSION
	.align		4
        /*0070*/ 	.byte	0x03, 0x5f
        /*0072*/ 	.short	0x0101


	//----- nvinfo : EIATTR_VRC_CTA_INIT_COUNT
	.align		4
        /*0074*/ 	.byte	0x02, 0x4a
	.zero		1
	.zero		1


	//----- nvinfo : EIATTR_EXIT_INSTR_OFFSETS
	.align		4
        /*0078*/ 	.byte	0x04, 0x1c
        /*007a*/ 	.short	(.L_87 - .L_86)


	//   ....[0]....
.L_86:
        /*007c*/ 	.word	0x000000c0


	//   ....[1]....
        /*0080*/ 	.word	0x00000100


	//   ....[2]....
        /*0084*/ 	.word	0x000004c0


	//----- nvinfo : EIATTR_CRS_STACK_SIZE
	.align		4
.L_87:
        /*0088*/ 	.byte	0x04, 0x1e
        /*008a*/ 	.short	(.L_89 - .L_88)
.L_88:
        /*008c*/ 	.word	0x00000000


	//----- nvinfo : EIATTR_CBANK_PARAM_SIZE
	.align		4
.L_89:
        /*0090*/ 	.byte	0x03, 0x19
        /*0092*/ 	.short	0x0020


	//----- nvinfo : EIATTR_PARAM_CBANK
	.align		4
        /*0094*/ 	.byte	0x04, 0x0a
        /*0096*/ 	.short	(.L_91 - .L_90)
	.align		4
.L_90:
        /*0098*/ 	.word	index@(.nv.constant0._Z13cuda_solve_LxPfS_iiii)
        /*009c*/ 	.short	0x0380
        /*009e*/ 	.short	0x0020


	//----- nvinfo : EIATTR_SW_WAR
	.align		4
.L_91:
        /*00a0*/ 	.byte	0x04, 0x36
        /*00a2*/ 	.short	(.L_93 - .L_92)
.L_92:
        /*00a4*/ 	.word	0x00000008
.L_93:


//--------------------- .nv.info._Z21cuda_LU_factorizationPfS_iiii --------------------------
	.section	.nv.info._Z21cuda_LU_factorizationPfS_iiii,"",@"SHT_CUDA_INFO"
	.sectionflags	@""
	.align	4


	//----- nvinfo : EIATTR_CUDA_API_VERSION
	.align		4
        /*0000*/ 	.byte	0x04, 0x37
        /*0002*/ 	.short	(.L_95 - .L_94)
.L_94:
        /*0004*/ 	.word	0x00000082


	//----- nvinfo : EIATTR_KPARAM_INFO
	.align		4
.L_95:
        /*0008*/ 	.byte	0x04, 0x17
        /*000a*/ 	.short	(.L_97 - .L_96)
.L_96:
        /*000c*/ 	.word	0x00000000
        /*0010*/ 	.short	0x0005
        /*0012*/ 	.short	0x001c
        /*0014*/ 	.byte	0x00, 0xf0, 0x11, 0x00


	//----- nvinfo : EIATTR_KPARAM_INFO
	.align		4
.L_97:
        /*0018*/ 	.byte	0x04, 0x17
        /*001a*/ 	.short	(.L_99 - .L_98)
.L_98:
        /*001c*/ 	.word	0x00000000
        /*0020*/ 	.short	0x0004
        /*0022*/ 	.short	0x0018
        /*0024*/ 	.byte	0x00, 0xf0, 0x11, 0x00


	//----- nvinfo : EIATTR_KPARAM_INFO
	.align		4
.L_99:
        /*0028*/ 	.byte	0x04, 0x17
        /*002a*/ 	.short	(.L_101 - .L_100)
.L_100:
        /*002c*/ 	.word	0x00000000
        /*0030*/ 	.short	0x0003
        /*0032*/ 	.short	0x0014
        /*0034*/ 	.byte	0x00, 0xf0, 0x11, 0x00


	//----- nvinfo : EIATTR_KPARAM_INFO
	.align		4
.L_101:
        /*0038*/ 	.byte	0x04, 0x17
        /*003a*/ 	.short	(.L_103 - .L_102)
.L_102:
        /*003c*/ 	.word	0x00000000
        /*0040*/ 	.short	0x0002
        /*0042*/ 	.short	0x0010
        /*0044*/ 	.byte	0x00, 0xf0, 0x11, 0x00


	//----- nvinfo : EIATTR_KPARAM_INFO
	.align		4
.L_103:
        /*0048*/ 	.byte	0x04, 0x17
        /*004a*/ 	.short	(.L_105 - .L_104)
.L_104:
        /*004c*/ 	.word	0x00000000
        /*0050*/ 	.short	0x0001
        /*0052*/ 	.short	0x0008
        /*0054*/ 	.byte	0x00, 0xf5, 0x21, 0x00


	//----- nvinfo : EIATTR_KPARAM_INFO
	.align		4
.L_105:
        /*0058*/ 	.byte	0x04, 0x17
        /*005a*/ 	.short	(.L_107 - .L_106)
.L_106:
        /*005c*/ 	.word	0x00000000
        /*0060*/ 	.short	0x0000
        /*0062*/ 	.short	0x0000
        /*0064*/ 	.byte	0x00, 0xf5, 0x21, 0x00


	//----- nvinfo : EIATTR_SPARSE_MMA_MASK
	.align		4
.L_107:
        /*0068*/ 	.byte	0x03, 0x50
        /*006a*/ 	.short	0x0000


	//----- nvinfo : EIATTR_MAXREG_COUNT
	.align		4
        /*006c*/ 	.byte	0x03, 0x1b
        /*006e*/ 	.short	0x00ff


	//----- nvinfo : EIATTR_MERCURY_ISA_VERSION
	.align		4
        /*0070*/ 	.byte	0x03, 0x5f
        /*0072*/ 	.short	0x0101


	//----- nvinfo : EIATTR_VRC_CTA_INIT_COUNT
	.align		4
        /*0074*/ 	.byte	0x02, 0x4a
	.zero		1
	.zero		1


	//----- nvinfo : EIATTR_EXIT_INSTR_OFFSETS
	.align		4
        /*0078*/ 	.byte	0x04, 0x1c
        /*007a*/ 	.short	(.L_109 - .L_108)


	//   ....[0]....
.L_108:
        /*007c*/ 	.word	0x000000c0


	//   ....[1]....
        /*0080*/ 	.word	0x00000100


	//   ....[2]....
        /*0084*/ 	.word	0x00000460


	//----- nvinfo : EIATTR_CRS_STACK_SIZE
	.align		4
.L_109:
        /*0088*/ 	.byte	0x04, 0x1e
        /*008a*/ 	.short	(.L_111 - .L_110)
.L_110:
        /*008c*/ 	.word	0x00000000


	//----- nvinfo : EIATTR_CBANK_PARAM_SIZE
	.align		4
.L_111:
        /*0090*/ 	.byte	0x03, 0x19
        /*0092*/ 	.short	0x0020


	//----- nvinfo : EIATTR_PARAM_CBANK
	.align		4
        /*0094*/ 	.byte	0x04, 0x0a
        /*0096*/ 	.short	(.L_113 - .L_112)
	.align		4
.L_112:
        /*0098*/ 	.word	index@(.nv.constant0._Z21cuda_LU_factorizationPfS_iiii)
        /*009c*/ 	.short	0x0380
        /*009e*/ 	.short	0x0020


	//----- nvinfo : EIATTR_SW_WAR
	.align		4
.L_113:
        /*00a0*/ 	.byte	0x04, 0x36
        /*00a2*/ 	.short	(.L_115 - .L_114)
.L_114:
        /*00a4*/ 	.word	0x00000008
.L_115:


//--------------------- .nv.callgraph             --------------------------
	.section	.nv.callgraph,"",@"SHT_CUDA_CALLGRAPH"
	.align	4
	.sectionentsize	8
	.align		4
        /*0000*/ 	.word	0x00000000
	.align		4
        /*0004*/ 	.word	0xffffffff
	.align		4
        /*0008*/ 	.word	0x00000000
	.align		4
        /*000c*/ 	.word	0xfffffffe
	.align		4
        /*0010*/ 	.word	0x00000000
	.align		4
        /*0014*/ 	.word	0xfffffffd
	.align		4
        /*0018*/ 	.word	0x00000000
	.align		4
        /*001c*/ 	.word	0xfffffffc


//--------------------- .text._Z13cuda_reduce_UPfS_ii --------------------------
	.section	.text._Z13cuda_reduce_UPfS_ii,"ax",@progbits
	.align	128
        .global         _Z13cuda_reduce_UPfS_ii
        .type           _Z13cuda_reduce_UPfS_ii,@function
        .size           _Z13cuda_reduce_UPfS_ii,(.L_x_70 - _Z13cuda_reduce_UPfS_ii)
        .other          _Z13cuda_reduce_UPfS_ii,@"STO_CUDA_ENTRY STV_DEFAULT"
_Z13cuda_reduce_UPfS_ii:
.text._Z13cuda_reduce_UPfS_ii:
[----:B------:R-:W-:Y:S01]  /*0000*/  LDC R1, c[0x0][0x37c] ;  /* 0x0000df00ff017b82 */ /* 0x000fe20000000800 */
[----:B------:R-:W0:Y:S07]  /*0010*/  S2R R0, SR_TID.X ;  /* 0x0000000000007919 */ /* 0x000e2e0000002100 */
[----:B------:R-:W0:Y:S01]  /*0020*/  S2UR UR4, SR_CTAID.X ;  /* 0x00000000000479c3 */ /* 0x000e220000002500 */
[----:B------:R-:W1:Y:S01]  /*0030*/  LDCU.64 UR6, c[0x0][0x390] ;  /* 0x00007200ff0677ac */ /* 0x000e620008000a00 */
[----:B------:R-:W2:Y:S06]  /*0040*/  S2R R5, SR_TID.Y ;  /* 0x0000000000057919 */ /* 0x000eac0000002200 */
[----:B------:R-:W0:Y:S08]  /*0050*/  LDC R3, c[0x0][0x360] ;  /* 0x0000d800ff037b82 */ /* 0x000e300000000800 */
[----:B------:R-:W2:Y:S08]  /*0060*/  S2UR UR5, SR_CTAID.Y ;  /* 0x00000000000579c3 */ /* 0x000eb00000002600 */
[----:B------:R-:W2:Y:S01]  /*0070*/  LDC R2, c[0x0][0x364] ;  /* 0x0000d900ff027b82 */ /* 0x000ea20000000800 */
[----:B0-----:R-:W-:-:S05]  /*0080*/  IMAD R3, R3, UR4, R0 ;  /* 0x0000000403037c24 */ /* 0x001fca000f8e0200 */
[----:B-1----:R-:W-:Y:S01]  /*0090*/  ISETP.GE.AND P0, PT, R3, UR7, PT ;  /* 0x0000000703007c0c */ /* 0x002fe2000bf06270 */
[----:B--2---:R-:W-:-:S05]  /*00a0*/  IMAD R0, R2, UR5, R5 ;  /* 0x0000000502007c24 */ /* 0x004fca000f8e0205 */
[----:B------:R-:W-:-:S04]  /*00b0*/  ISETP.GE.OR P0, PT, R0, UR6, P0 ;  /* 0x0000000600007c0c */ /* 0x000fc80008706670 */
[----:B------:R-:W-:-:S13]  /*00c0*/  ISETP.NE.OR P0, PT, R0, R3, P0 ;  /* 0x000000030000720c */ /* 0x000fda0000705670 */
[----:B------:R-:W-:Y:S05]  /*00d0*/  @P0 EXIT ;  /* 0x000000000000094d */ /* 0x000fea0003800000 */
[----:B------:R-:W0:Y:S01]  /*00e0*/  LDC.64 R4, c[0x0][0x380] ;  /* 0x0000e000ff047b82 */ /* 0x000e220000000a00 */
[----:B------:R-:W1:Y:S01]  /*00f0*/  LDCU.64 UR4, c[0x0][0x358] ;  /* 0x00006b00ff0477ac */ /* 0x000e620008000a00 */
[----:B------:R-:W-:-:S06]  /*0100*/  IMAD R9, R3, UR7, R3 ;  /* 0x0000000703097c24 */ /* 0x000fcc000f8e0203 */
[----:B------:R-:W2:Y:S01]  /*0110*/  LDC.64 R6, c[0x0][0x388] ;  /* 0x0000e200ff067b82 */ /* 0x000ea20000000a00 */
[----:B0-----:R-:W-:-:S05]  /*0120*/  IMAD.WIDE R4, R9, 0x4, R4 ;  /* 0x0000000409047825 */ /* 0x001fca00078e0204 */
[----:B-1----:R-:W3:Y:S01]  /*0130*/  LDG.E R9, desc[UR4][R4.64] ;  /* 0x0000000404097981 */ /* 0x002ee2000c1e1900 */
[----:B--2---:R-:W-:-:S05]  /*0140*/  IMAD.WIDE.U32 R6, R3, 0x4, R6 ;  /* 0x0000000403067825 */ /* 0x004fca00078e0006 */
[----:B------:R-:W2:Y:S01]  /*0150*/  LDG.E R0, desc[UR4][R6.64] ;  /* 0x0000000406007981 */ /* 0x000ea2000c1e1900 */
[----:B------:R-:W-:Y:S01]  /*0160*/  BSSY.RECONVERGENT B0, `(.L_x_0) ;  /* 0x000000d000007945 */ /* 0x000fe20003800200 */
[----:B---3--:R-:W0:Y:S08]  /*0170*/  MUFU.RCP R2, R9 ;  /* 0x0000000900027308 */ /* 0x008e300000001000 */
[----:B--2---:R-:W1:Y:S01]  /*0180*/  FCHK P0, R0, R9 ;  /* 0x0000000900007302 */ /* 0x004e620000000000 */
[----:B0-----:R-:W-:-:S04]  /*0190*/  FFMA R3, -R9, R2, 1 ;  /* 0x3f80000009037423 */ /* 0x001fc80000000102 */
[----:B------:R-:W-:-:S04]  /*01a0*/  FFMA R3, R2, R3, R2 ;  /* 0x0000000302037223 */ /* 0x000fc80000000002 */
[----:B------:R-:W-:-:S04]  /*01b0*/  FFMA R2, R0, R3, RZ ;  /* 0x0000000300027223 */ /* 0x000fc800000000ff */
[----:B------:R-:W-:-:S04]  /*01c0*/  FFMA R8, -R9, R2, R0 ;  /* 0x0000000209087223 */ /* 0x000fc80000000100 */
[----:B------:R-:W-:Y:S01]  /*01d0*/  FFMA R3, R3, R8, R2 ;  /* 0x0000000803037223 */ /* 0x000fe20000000002 */
[----:B-1----:R-:W-:Y:S06]  /*01e0*/  @!P0 BRA `(.L_x_1) ;  /* 0x0000000000108947 */ /* 0x002fec0003800000 */
[----:B------:R-:W-:Y:S01]  /*01f0*/  IMAD.MOV.U32 R3, RZ, RZ, R9 ;  /* 0x000000ffff037224 */ /* 0x000fe200078e0009 */
[----:B------:R-:W-:-:S07]  /*0200*/  MOV R2, 0x220 ;  /* 0x0000022000027802 */ /* 0x000fce0000000f00 */
[----:B------:R-:W-:Y:S05]  /*0210*/  CALL.REL.NOINC `($__internal_0_$__cuda_sm3x_div_rn_noftz_f32_slowpath) ;  /* 0x0000000000547944 */ /* 0x000fea0003c00000 */
[----:B------:R-:W-:-:S07]  /*0220*/  IMAD.MOV.U32 R3, RZ, RZ, R0 ;  /* 0x000000ffff037224 */ /* 0x000fce00078e0000 */
.L_x_1:
[----:B------:R-:W-:Y:S05]  /*0230*/  BSYNC.RECONVERGENT B0 ;  /* 0x0000000000007941 */ /* 0x000fea0003800200 */
.L_x_0:
[----:B------:R0:W-:Y:S04]  /*0240*/  STG.E desc[UR4][R6.64], R3 ;  /* 0x0000000306007986 */ /* 0x0001e8000c101904 */
[----:B------:R-:W2:Y:S01]  /*0250*/  LDG.E R9, desc[UR4][R4.64] ;  /* 0x0000000404097981 */ /* 0x000ea2000c1e1900 */
[----:B------:R-:W-:Y:S01]  /*0260*/  BSSY.RECONVERGENT B0, `(.L_x_2) ;  /* 0x000000e000007945 */ /* 0x000fe20003800200 */
[----:B--2---:R-:W1:Y:S08]  /*0270*/  MUFU.RCP R0, R9 ;  /* 0x0000000900007308 */ /* 0x004e700000001000 */
[----:B------:R-:W2:Y:S01]  /*0280*/  FCHK P0, R9, R9 ;  /* 0x0000000909007302 */ /* 0x000ea20000000000 */
[----:B-1----:R-:W-:-:S04]  /*0290*/  FFMA R11, -R9, R0, 1 ;  /* 0x3f800000090b7423 */ /* 0x002fc80000000100 */
[----:B------:R-:W-:-:S04]  /*02a0*/  FFMA R0, R0, R11, R0 ;  /* 0x0000000b00007223 */ /* 0x000fc80000000000 */
[----:B------:R-:W-:-:S04]  /*02b0*/  FFMA R2, R9, R0, RZ ;  /* 0x0000000009027223 */ /* 0x000fc800000000ff */
[----:B------:R-:W-:-:S04]  /*02c0*/  FFMA R11, -R9, R2, R9 ;  /* 0x00000002090b7223 */ /* 0x000fc80000000109 */
[----:B------:R-:W-:Y:S01]  /*02d0*/  FFMA R11, R0, R11, R2 ;  /* 0x0000000b000b7223 */ /* 0x000fe20000000002 */
[----:B0-2---:R-:W-:Y:S06]  /*02e0*/  @!P0 BRA `(.L_x_3) ;  /* 0x0000000000148947 */ /* 0x005fec0003800000 */
[--C-:B------:R-:W-:Y:S01]  /*02f0*/  IMAD.MOV.U32 R0, RZ, RZ, R9.reuse ;  /* 0x000000ffff007224 */ /* 0x100fe200078e0009 */
[----:B------:R-:W-:Y:S01]  /*0300*/  MOV R2, 0x330 ;  /* 0x0000033000027802 */ /* 0x000fe20000000f00 */
[----:B------:R-:W-:-:S07]  /*0310*/  IMAD.MOV.U32 R3, RZ, RZ, R9 ;  /* 0x000000ffff037224 */ /* 0x000fce00078e0009 */
[----:B------:R-:W-:Y:S05]  /*0320*/  CALL.REL.NOINC `($__internal_0_$__cuda_sm3x_div_rn_noftz_f32_slowpath) ;  /* 0x0000000000107944 */ /* 0x000fea0003c00000 */
[----:B------:R-:W-:-:S07]  /*0330*/  IMAD.MOV.U32 R11, RZ, RZ, R0 ;  /* 0x000000ffff0b7224 */ /* 0x000fce00078e0000 */
.L_x_3:
[----:B------:R-:W-:Y:S05]  /*0340*/  BSYNC.RECONVERGENT B0 ;  /* 0x0000000000007941 */ /* 0x000fea0003800200 */
.L_x_2:
[----:B------:R-:W-:Y:S01]  /*0350*/  STG.E desc[UR4][R4.64], R11 ;  /* 0x0000000b04007986 */ /* 0x000fe2000c101904 */
[----:B------:R-:W-:Y:S05]  /*0360*/  EXIT ;  /* 0x000000000000794d */ /* 0x000fea0003800000 */
        .weak           $__internal_0_$__cuda_sm3x_div_rn_noftz_f32_slowpath
        .type           $__internal_0_$__cuda_sm3x_div_rn_noftz_f32_slowpath,@function
        .size           $__internal_0_$__cuda_sm3x_div_rn_noftz_f32_slowpath,(.L_x_70 - $__internal_0_$__cuda_sm3x_div_rn_noftz_f32_slowpath)
$__internal_0_$__cuda_sm3x_div_rn_noftz_f32_slowpath:
[----:B------:R-:W-:Y:S01]  /*0370*/  SHF.R.U32.HI R9, RZ, 0x17, R3 ;  /* 0x00000017ff097819 */ /* 0x000fe20000011603 */
[----:B------:R-:W-:Y:S01]  /*0380*/  BSSY.RECONVERGENT B1, `(.L_x_4) ;  /* 0x0000062000017945 */ /* 0x000fe20003800200 */
[----:B------:R-:W-:Y:S02]  /*0390*/  SHF.R.U32.HI R8, RZ, 0x17, R0 ;  /* 0x00000017ff087819 */ /* 0x000fe40000011600 */
[----:B------:R-:W-:Y:S02]  /*03a0*/  LOP3.LUT R14, R9, 0xff, RZ, 0xc0, !PT ;  /* 0x000000ff090e7812 */ /* 0x000fe400078ec0ff */
[----:B------:R-:W-:-:S03]  /*03b0*/  LOP3.LUT R12, R8, 0xff, RZ, 0xc0, !PT ;  /* 0x000000ff080c7812 */ /* 0x000fc600078ec0ff */
[----:B------:R-:W-:Y:S02]  /*03c0*/  VIADD R10, R14, 0xffffffff ;  /* 0xffffffff0e0a7836 */ /* 0x000fe40000000000 */
[----:B------:R-:W-:-:S03]  /*03d0*/  VIADD R9, R12, 0xffffffff ;  /* 0xffffffff0c097836 */ /* 0x000fc60000000000 */
[----:B------:R-:W-:-:S04]  /*03e0*/  ISETP.GT.U32.AND P0, PT, R10, 0xfd, PT ;  /* 0x000000fd0a00780c */ /* 0x000fc80003f04070 */
[----:B------:R-:W-:-:S13]  /*03f0*/  ISETP.GT.U32.OR P0, PT, R9, 0xfd, P0 ;  /* 0x000000fd0900780c */ /* 0x000fda0000704470 */
[----:B------:R-:W-:Y:S01]  /*0400*/  @!P0 IMAD.MOV.U32 R8, RZ, RZ, RZ ;  /* 0x000000ffff088224 */ /* 0x000fe200078e00ff */
[----:B------:R-:W-:Y:S06]  /*0410*/  @!P0 BRA `(.L_x_5) ;  /* 0x00000000005c8947 */ /* 0x000fec0003800000 */
[----:B------:R-:W-:Y:S02]  /*0420*/  FSETP.GTU.FTZ.AND P0, PT, |R0|, +INF , PT ;  /* 0x7f8000000000780b */ /* 0x000fe40003f1c200 */
[----:B------:R-:W-:-:S04]  /*0430*/  FSETP.GTU.FTZ.AND P1, PT, |R3|, +INF , PT ;  /* 0x7f8000000300780b */ /* 0x000fc80003f3c200 */
[----:B------:R-:W-:-:S13]  /*0440*/  PLOP3.LUT P0, PT, P0, P1, PT, 0xf8, 0x8f ;  /* 0x00000000008f781c */ /* 0x000fda0000703f70 */
[----:B------:R-:W-:Y:S05]  /*0450*/  @P0 BRA `(.L_x_6) ;  /* 0x00000004004c0947 */ /* 0x000fea0003800000 */
[----:B------:R-:W-:-:S13]  /*0460*/  LOP3.LUT P0, RZ, R3, 0x7fffffff, R0, 0xc8, !PT ;  /* 0x7fffffff03ff7812 */ /* 0x000fda000780c800 */
[----:B------:R-:W-:Y:S05]  /*0470*/  @!P0 BRA `(.L_x_7) ;  /* 0x00000004003c8947 */ /* 0x000fea0003800000 */
[C---:B------:R-:W-:Y:S02]  /*0480*/  FSETP.NEU.FTZ.AND P2, PT, |R0|.reuse, +INF , PT ;  /* 0x7f8000000000780b */ /* 0x040fe40003f5d200 */
[----:B------:R-:W-:Y:S02]  /*0490*/  FSETP.NEU.FTZ.AND P1, PT, |R3|, +INF , PT ;  /* 0x7f8000000300780b */ /* 0x000fe40003f3d200 */
[----:B------:R-:W-:-:S11]  /*04a0*/  FSETP.NEU.FTZ.AND P0, PT, |R0|, +INF , PT ;  /* 0x7f8000000000780b */ /* 0x000fd60003f1d200 */
[----:B------:R-:W-:Y:S05]  /*04b0*/  @!P1 BRA !P2, `(.L_x_7) ;  /* 0x00000004002c9947 */ /* 0x000fea0005000000 */
[----:B------:R-:W-:-:S04]  /*04c0*/  LOP3.LUT P2, RZ, R0, 0x7fffffff, RZ, 0xc0, !PT ;  /* 0x7fffffff00ff7812 */ /* 0x000fc8000784c0ff */
[----:B------:R-:W-:-:S13]  /*04d0*/  PLOP3.LUT P1, PT, P1, P2, PT, 0x2f, 0xf2 ;  /* 0x0000000000f2781c */ /* 0x000fda0000f24577 */
[----:B------:R-:W-:Y:S05]  /*04e0*/  @P1 BRA `(.L_x_8) ;  /* 0x0000000400181947 */ /* 0x000fea0003800000 */
[----:B------:R-:W-:-:S04]  /*04f0*/  LOP3.LUT P1, RZ, R3, 0x7fffffff, RZ, 0xc0, !PT ;  /* 0x7fffffff03ff7812 */ /* 0x000fc8000782c0ff */
[----:B------:R-:W-:-:S13]  /*0500*/  PLOP3.LUT P0, PT, P0, P1, PT, 0x2f, 0xf2 ;  /* 0x0000000000f2781c */ /* 0x000fda0000702577 */
[----:B------:R-:W-:Y:S05]  /*0510*/  @P0 BRA `(.L_x_9) ;  /* 0x0000000400000947 */ /* 0x000fea0003800000 */
[----:B------:R-:W-:Y:S02]  /*0520*/  ISETP.GE.AND P0, PT, R9, RZ, PT ;  /* 0x000000ff0900720c */ /* 0x000fe40003f06270 */
[----:B------:R-:W-:-:S11]  /*0530*/  ISETP.GE.AND P1, PT, R10, RZ, PT ;  /* 0x000000ff0a00720c */ /* 0x000fd60003f26270 */
[----:B------:R-:W-:Y:S02]  /*0540*/  @P0 IMAD.MOV.U32 R8, RZ, RZ, RZ ;  /* 0x000000ffff080224 */ /* 0x000fe400078e00ff */
[----:B------:R-:W-:Y:S01]  /*0550*/  @!P0 FFMA R0, R0, 1.84467440737095516160e+19, RZ ;  /* 0x5f80000000008823 */ /* 0x000fe200000000ff */
[----:B------:R-:W-:Y:S02]  /*0560*/  @!P0 IMAD.MOV.U32 R8, RZ, RZ, -0x40 ;  /* 0xffffffc0ff088424 */ /* 0x000fe400078e00ff */
[----:B------:R-:W-:Y:S02]  /*0570*/  @!P1 FFMA R3, R3, 1.84467440737095516160e+19, RZ ;  /* 0x5f80000003039823 */ /* 0x000fe400000000ff */
[----:B------:R-:W-:-:S07]  /*0580*/  @!P1 VIADD R8, R8, 0x40 ;  /* 0x0000004008089836 */ /* 0x000fce0000000000 */
.L_x_5:
[----:B------:R-:W-:Y:S01]  /*0590*/  LEA R10, R14, 0xc0800000, 0x17 ;  /* 0xc08000000e0a7811 */ /* 0x000fe200078eb8ff */
[----:B------:R-:W-:Y:S04]  /*05a0*/  BSSY.RECONVERGENT B2, `(.L_x_10) ;  /* 0x0000036000027945 */ /* 0x000fe80003800200 */
[----:B------:R-:W-:Y:S02]  /*05b0*/  IMAD.IADD R10, R3, 0x1, -R10 ;  /* 0x00000001030a7824 */ /* 0x000fe400078e0a0a */
[----:B------:R-:W-:Y:S02]  /*05c0*/  VIADD R3, R12, 0xffffff81 ;  /* 0xffffff810c037836 */ /* 0x000fe40000000000 */
[----:B------:R-:W0:Y:S01]  /*05d0*/  MUFU.RCP R9, R10 ;  /* 0x0000000a00097308 */ /* 0x000e220000001000 */
[----:B------:R-:W-:Y:S01]  /*05e0*/  FADD.FTZ R11, -R10, -RZ ;  /* 0x800000ff0a0b7221 */ /* 0x000fe20000010100 */
[----:B------:R-:W-:-:S03]  /*05f0*/  IMAD R0, R3, -0x800000, R0 ;  /* 0xff80000003007824 */ /* 0x000fc600078e0200 */
[----:B0-----:R-:W-:-:S04]  /*0600*/  FFMA R12, R9, R11, 1 ;  /* 0x3f800000090c7423 */ /* 0x001fc8000000000b */
[----:B------:R-:W-:-:S04]  /*0610*/  FFMA R16, R9, R12, R9 ;  /* 0x0000000c09107223 */ /* 0x000fc80000000009 */
[----:B------:R-:W-:-:S04]  /*0620*/  FFMA R9, R0, R16, RZ ;  /* 0x0000001000097223 */ /* 0x000fc800000000ff */
[----:B------:R-:W-:-:S04]  /*0630*/  FFMA R12, R11, R9, R0 ;  /* 0x000000090b0c7223 */ /* 0x000fc80000000000 */
[----:B------:R-:W-:Y:S01]  /*0640*/  FFMA R13, R16, R12, R9 ;  /* 0x0000000c100d7223 */ /* 0x000fe20000000009 */
[----:B------:R-:W-:-:S03]  /*0650*/  IADD3 R9, PT, PT, R3, 0x7f, -R14 ;  /* 0x0000007f03097810 */ /* 0x000fc60007ffe80e */
[----:B------:R-:W-:Y:S02]  /*0660*/  FFMA R12, R11, R13, R0 ;  /* 0x0000000d0b0c7223 */ /* 0x000fe40000000000 */
[----:B------:R-:W-:Y:S02]  /*0670*/  IMAD.IADD R9, R9, 0x1, R8 ;  /* 0x0000000109097824 */ /* 0x000fe400078e0208 */
[----:B------:R-:W-:-:S05]  /*0680*/  FFMA R0, R16, R12, R13 ;  /* 0x0000000c10007223 */ /* 0x000fca000000000d */
[----:B------:R-:W-:-:S04]  /*0690*/  SHF.R.U32.HI R3, RZ, 0x17, R0 ;  /* 0x00000017ff037819 */ /* 0x000fc80000011600 */
[----:B------:R-:W-:-:S05]  /*06a0*/  LOP3.LUT R3, R3, 0xff, RZ, 0xc0, !PT ;  /* 0x000000ff03037812 */ /* 0x000fca00078ec0ff */
[----:B------:R-:W-:-:S04]  /*06b0*/  IMAD.IADD R11, R3, 0x1, R9 ;  /* 0x00000001030b7824 */ /* 0x000fc800078e0209 */
[----:B------:R-:W-:-:S05]  /*06c0*/  VIADD R3, R11, 0xffffffff ;  /* 0xffffffff0b037836 */ /* 0x000fca0000000000 */
[----:B------:R-:W-:-:S13]  /*06d0*/  ISETP.GE.U32.AND P0, PT, R3, 0xfe, PT ;  /* 0x000000fe0300780c */ /* 0x000fda0003f06070 */
[----:B------:R-:W-:Y:S05]  /*06e0*/  @!P0 BRA `(.L_x_11) ;  /* 0x0000000000808947 */ /* 0x000fea0003800000 */
[----:B------:R-:W-:-:S13]  /*06f0*/  ISETP.GT.AND P0, PT, R11, 0xfe, PT ;  /* 0x000000fe0b00780c */ /* 0x000fda0003f04270 */
[----:B------:R-:W-:Y:S05]  /*0700*/  @P0 BRA `(.L_x_12) ;  /* 0x00000000006c0947 */ /* 0x000fea0003800000 */
[----:B------:R-:W-:-:S13]  /*0710*/  ISETP.GE.AND P0, PT, R11, 0x1, PT ;  /* 0x000000010b00780c */ /* 0x000fda0003f06270 */
[----:B------:R-:W-:Y:S05]  /*0720*/  @P0 BRA `(.L_x_13) ;  /* 0x0000000000740947 */ /* 0x000fea0003800000 */
[----:B------:R-:W-:Y:S02]  /*0730*/  ISETP.GE.AND P0, PT, R11, -0x18, PT ;  /* 0xffffffe80b00780c */ /* 0x000fe40003f06270 */
[----:B------:R-:W-:-:S11]  /*0740*/  LOP3.LUT R0, R0, 0x80000000, RZ, 0xc0, !PT ;  /* 0x8000000000007812 */ /* 0x000fd600078ec0ff */
[----:B------:R-:W-:Y:S05]  /*0750*/  @!P0 BRA `(.L_x_13) ;  /* 0x0000000000688947 */ /* 0x000fea0003800000 */
[CCC-:B------:R-:W-:Y:S01]  /*0760*/  FFMA.RZ R3, R16.reuse, R12.reuse, R13.reuse ;  /* 0x0000000c10037223 */ /* 0x1c0fe2000000c00d */
[C---:B------:R-:W-:Y:S02]  /*0770*/  VIADD R10, R11.reuse, 0x20 ;  /* 0x000000200b0a7836 */ /* 0x040fe40000000000 */
[CCC-:B------:R-:W-:Y:S01]  /*0780*/  FFMA.RM R8, R16.reuse, R12.reuse, R13.reuse ;  /* 0x0000000c10087223 */ /* 0x1c0fe2000000400d */
[----:B------:R-:W-:Y:S02]  /*0790*/  ISETP.NE.AND P2, PT, R11, RZ, PT ;  /* 0x000000ff0b00720c */ /* 0x000fe40003f45270 */
[----:B------:R-:W-:Y:S01]  /*07a0*/  LOP3.LUT R9, R3, 0x7fffff, RZ, 0xc0, !PT ;  /* 0x007fffff03097812 */ /* 0x000fe200078ec0ff */
[----:B------:R-:W-:Y:S01]  /*07b0*/  FFMA.RP R3, R16, R12, R13 ;  /* 0x0000000c10037223 */ /* 0x000fe2000000800d */
[----:B------:R-:W-:Y:S01]  /*07c0*/  ISETP.NE.AND P1, PT, R11, RZ, PT ;  /* 0x000000ff0b00720c */ /* 0x000fe20003f25270 */
[----:B------:R-:W-:Y:S01]  /*07d0*/  IMAD.MOV R11, RZ, RZ, -R11 ;  /* 0x000000ffff0b7224 */ /* 0x000fe200078e0a0b */
[----:B------:R-:W-:-:S02]  /*07e0*/  LOP3.LUT R9, R9, 0x800000, RZ, 0xfc, !PT ;  /* 0x0080000009097812 */ /* 0x000fc400078efcff */
[----:B------:R-:W-:Y:S02]  /*07f0*/  FSETP.NEU.FTZ.AND P0, PT, R3, R8, PT ;  /* 0x000000080300720b */ /* 0x000fe40003f1d000 */
[----:B------:R-:W-:Y:S02]  /*0800*/  SHF.L.U32 R10, R9, R10, RZ ;  /* 0x0000000a090a7219 */ /* 0x000fe400000006ff */
[----:B------:R-:W-:Y:S02]  /*0810*/  SEL R8, R11, RZ, P2 ;  /* 0x000000ff0b087207 */ /* 0x000fe40001000000 */
[----:B------:R-:W-:Y:S02]  /*0820*/  ISETP.NE.AND P1, PT, R10, RZ, P1 ;  /* 0x000000ff0a00720c */ /* 0x000fe40000f25270 */
[----:B------:R-:W-:Y:S02]  /*0830*/  SHF.R.U32.HI R8, RZ, R8, R9 ;  /* 0x00000008ff087219 */ /* 0x000fe40000011609 */
[----:B------:R-:W-:-:S02]  /*0840*/  PLOP3.LUT P0, PT, P0, P1, PT, 0xf8, 0x8f ;  /* 0x00000000008f781c */ /* 0x000fc40000703f70 */
[----:B------:R-:W-:Y:S02]  /*0850*/  SHF.R.U32.HI R10, RZ, 0x1, R8 ;  /* 0x00000001ff0a7819 */ /* 0x000fe40000011608 */
[----:B------:R-:W-:-:S04]  /*0860*/  SEL R3, RZ, 0x1, !P0 ;  /* 0x00000001ff037807 */ /* 0x000fc80004000000 */
[----:B------:R-:W-:-:S04]  /*0870*/  LOP3.LUT R3, R3, 0x1, R10, 0xf8, !PT ;  /* 0x0000000103037812 */ /* 0x000fc800078ef80a */
[----:B------:R-:W-:-:S05]  /*0880*/  LOP3.LUT R3, R3, R8, RZ, 0xc0, !PT ;  /* 0x0000000803037212 */ /* 0x000fca00078ec0ff */
[----:B------:R-:W-:-:S05]  /*0890*/  IMAD.IADD R3, R10, 0x1, R3 ;  /* 0x000000010a037824 */ /* 0x000fca00078e0203 */
[----:B------:R-:W-:Y:S01]  /*08a0*/  LOP3.LUT R0, R3, R0, RZ, 0xfc, !PT ;  /* 0x0000000003007212 */ /* 0x000fe200078efcff */
[----:B------:R-:W-:Y:S06]  /*08b0*/  BRA `(.L_x_13) ;  /* 0x0000000000107947 */ /* 0x000fec0003800000 */
.L_x_12:
[----:B------:R-:W-:-:S04]  /*08c0*/  LOP3.LUT R0, R0, 0x80000000, RZ, 0xc0, !PT ;  /* 0x8000000000007812 */ /* 0x000fc800078ec0ff */
[----:B------:R-:W-:Y:S01]  /*08d0*/  LOP3.LUT R0, R0, 0x7f800000, RZ, 0xfc, !PT ;  /* 0x7f80000000007812 */ /* 0x000fe200078efcff */
[----:B------:R-:W-:Y:S06]  /*08e0*/  BRA `(.L_x_13) ;  /* 0x0000000000047947 */ /* 0x000fec0003800000 */
.L_x_11:
[----:B------:R-:W-:-:S07]  /*08f0*/  IMAD R0, R9, 0x800000, R0 ;  /* 0x0080000009007824 */ /* 0x000fce00078e0200 */
.L_x_13:
[----:B------:R-:W-:Y:S05]  /*0900*/  BSYNC.RECONVERGENT B2 ;  /* 0x0000000000027941 */ /* 0x000fea0003800200 */
.L_x_10:
[----:B------:R-:W-:Y:S05]  /*0910*/  BRA `(.L_x_14) ;  /* 0x0000000000207947 */ /* 0x000fea0003800000 */
.L_x_9:
[----:B------:R-:W-:-:S04]  /*0920*/  LOP3.LUT R0, R3, 0x80000000, R0, 0x48, !PT ;  /* 0x8000000003007812 */ /* 0x000fc800078e4800 */
[----:B------:R-:W-:Y:S01]  /*0930*/  LOP3.LUT R0, R0, 0x7f800000, RZ, 0xfc, !PT ;  /* 0x7f80000000007812 */ /* 0x000fe200078efcff */
[----:B------:R-:W-:Y:S06]  /*0940*/  BRA `(.L_x_14) ;  /* 0x0000000000147947 */ /* 0x000fec0003800000 */
.L_x_8:
[----:B------:R-:W-:Y:S01]  /*0950*/  LOP3.LUT R0, R3, 0x80000000, R0, 0x48, !PT ;  /* 0x8000000003007812 */ /* 0x000fe200078e4800 */
[----:B------:R-:W-:Y:S06]  /*0960*/  BRA `(.L_x_14) ;  /* 0x00000000000c7947 */ /* 0x000fec0003800000 */
.L_x_7:
[----:B------:R-:W0:Y:S01]  /*0970*/  MUFU.RSQ R0, -QNAN ;  /* 0xffc0000000007908 */ /* 0x000e220000001400 */
[----:B------:R-:W-:Y:S05]  /*0980*/  BRA `(.L_x_14) ;  /* 0x0000000000047947 */ /* 0x000fea0003800000 */
.L_x_6:
[----:B------:R-:W-:-:S07]  /*0990*/  FADD.FTZ R0, R0, R3 ;  /* 0x0000000300007221 */ /* 0x000fce0000010000 */
.L_x_14:
[----:B------:R-:W-:Y:S05]  /*09a0*/  BSYNC.RECONVERGENT B1 ;  /* 0x0000000000017941 */ /* 0x000fea0003800200 */
.L_x_4:
[----:B------:R-:W-:-:S04]  /*09b0*/  IMAD.MOV.U32 R3, RZ, RZ, 0x0 ;  /* 0x00000000ff037424 */ /* 0x000fc800078e00ff */
[----:B0-----:R-:W-:Y:S05]  /*09c0*/  RET.REL.NODEC R2 `(_Z13cuda_reduce_UPfS_ii) ;  /* 0xfffffff4028c7950 */ /* 0x001fea0003c3ffff */
.L_x_15:
[----:B------:R-:W-:-:S00]  /*09d0*/  BRA `(.L_x_15) ;  /* 0xfffffffc00fc7947 */ /* 0x000fc0000383ffff */
[----:B------:R-:W-:-:S00]  /*09e0*/  NOP ;  /* 0x0000000000007918 */ /* 0x000fc00000000000 */
        /* <DEDUP_REMOVED lines=9> */
.L_x_70:


//--------------------- .text._Z13cuda_solve_UxPfS_iiii --------------------------
	.section	.text._Z13cuda_solve_UxPfS_iiii,"ax",@progbits
	.align	128
        .global         _Z13cuda_solve_UxPfS_iiii
        .type           _Z13cuda_solve_UxPfS_iiii,@function
        .size           _Z13cuda_solve_UxPfS_iiii,(.L_x_71 - _Z13cuda_solve_UxPfS_iiii)
        .other          _Z13cuda_solve_UxPfS_iiii,@"STO_CUDA_ENTRY STV_DEFAULT"
_Z13cuda_solve_UxPfS_iiii:
.text._Z13cuda_solve_UxPfS_iiii:
[----:B------:R-:W-:Y:S01]  /*0000*/  LDC R1, c[0x0][0x37c] ;  /* 0x0000df00ff017b82 */ /* 0x000fe20000000800 */
[----:B------:R-:W0:Y:S07]  /*0010*/  S2R R0, SR_TID.Y ;  /* 0x0000000000007919 */ /* 0x000e2e0000002200 */
[----:B------:R-:W1:Y:S01]  /*0020*/  LDC R2, c[0x0][0x360] ;  /* 0x0000d800ff027b82 */ /* 0x000e620000000800 */
[----:B------:R-:W2:Y:S01]  /*0030*/  LDCU.64 UR6, c[0x0][0x390] ;  /* 0x00007200ff0677ac */ /* 0x000ea20008000a00 */
[----:B------:R-:W1:Y:S06]  /*0040*/  S2R R5, SR_TID.X ;  /* 0x0000000000057919 */ /* 0x000e6c0000002100 */
[----:B------:R-:W0:Y:S08]  /*0050*/  S2UR UR5, SR_CTAID.Y ;  /* 0x00000000000579c3 */ /* 0x000e300000002600 */
[----:B------:R-:W0:Y:S08]  /*0060*/  LDC R3, c[0x0][0x364] ;  /* 0x0000d900ff037b82 */ /* 0x000e300000000800 */
[----:B------:R-:W1:Y:S01]  /*0070*/  S2UR UR4, SR_CTAID.X ;  /* 0x00000000000479c3 */ /* 0x000e620000002500 */
[----:B0-----:R-:W-:-:S05]  /*0080*/  IMAD R3, R3, UR5, R0 ;  /* 0x0000000503037c24 */ /* 0x001fca000f8e0200 */
[----:B--2---:R-:W-:Y:S01]  /*0090*/  ISETP.GE.AND P0, PT, R3, UR6, PT ;  /* 0x0000000603007c0c */ /* 0x004fe2000bf06270 */
[----:B-1----:R-:W-:-:S05]  /*00a0*/  IMAD R2, R2, UR4, R5 ;  /* 0x0000000402027c24 */ /* 0x002fca000f8e0205 */
[----:B------:R-:W-:-:S13]  /*00b0*/  ISETP.GE.OR P0, PT, R2, UR7, P0 ;  /* 0x0000000702007c0c */ /* 0x000fda0008706670 */
[----:B------:R-:W-:Y:S05]  /*00c0*/  @P0 EXIT ;  /* 0x000000000000094d */ /* 0x000fea0003800000 */
[----:B------:R-:W0:Y:S02]  /*00d0*/  LDC.64 R10, c[0x0][0x398] ;  /* 0x0000e600ff0a7b82 */ /* 0x000e240000000a00 */
[----:B0-----:R-:W-:-:S04]  /*00e0*/  ISETP.GT.AND P0, PT, R2, R11, PT ;  /* 0x0000000b0200720c */ /* 0x001fc80003f04270 */
[----:B------:R-:W-:-:S13]  /*00f0*/  ISETP.GE.OR P0, PT, R3, R10, P0 ;  /* 0x0000000a0300720c */ /* 0x000fda0000706670 */
[----:B------:R-:W-:Y:S05]  /*0100*/  @P0 EXIT ;  /* 0x000000000000094d */ /* 0x000fea0003800000 */
[----:B------:R-:W0:Y:S01]  /*0110*/  LDC.64 R6, c[0x0][0x380] ;  /* 0x0000e000ff067b82 */ /* 0x000e220000000a00 */
[----:B------:R-:W-:Y:S01]  /*0120*/  ISETP.NE.AND P0, PT, R2, R11, PT ;  /* 0x0000000b0200720c */ /* 0x000fe20003f05270 */
[C-C-:B------:R-:W-:Y:S01]  /*0130*/  IMAD R9, R3.reuse, UR7, R11.reuse ;  /* 0x0000000703097c24 */ /* 0x140fe2000f8e020b */
[----:B------:R-:W1:Y:S01]  /*0140*/  LDCU.64 UR4, c[0x0][0x358] ;  /* 0x00006b00ff0477ac */ /* 0x000e620008000a00 */
[C---:B------:R-:W-:Y:S01]  /*0150*/  IMAD R5, R10.reuse, UR7, R11 ;  /* 0x000000070a057c24 */ /* 0x040fe2000f8e020b */
[----:B------:R-:W-:Y:S01]  /*0160*/  BSSY.RECONVERGENT B0, `(.L_x_16) ;  /* 0x000001e000007945 */ /* 0x000fe20003800200 */
[--C-:B------:R-:W-:Y:S02]  /*0170*/  IMAD R10, R10, UR7, R2.reuse ;  /* 0x000000070a0a7c24 */ /* 0x100fe4000f8e0202 */
[----:B------:R-:W-:Y:S02]  /*0180*/  IMAD R2, R3, UR7, R2 ;  /* 0x0000000703027c24 */ /* 0x000fe4000f8e0202 */
[----:B0-----:R-:W-:-:S04]  /*0190*/  IMAD.WIDE R8, R9, 0x4, R6 ;  /* 0x0000000409087825 */ /* 0x001fc800078e0206 */
[----:B------:R-:W-:Y:S01]  /*01a0*/  IMAD.WIDE R6, R5, 0x4, R6 ;  /* 0x0000000405067825 */ /* 0x000fe200078e0206 */
[----:B-1----:R-:W-:Y:S06]  /*01b0*/  @P0 BRA `(.L_x_17) ;  /* 0x0000000000600947 */ /* 0x002fec0003800000 */
[----:B------:R-:W0:Y:S01]  /*01c0*/  LDC.64 R4, c[0x0][0x388] ;  /* 0x0000e200ff047b82 */ /* 0x000e220000000a00 */
[----:B------:R-:W2:Y:S04]  /*01d0*/  LDG.E R17, desc[UR4][R6.64] ;  /* 0x0000000406117981 */ /* 0x000ea8000c1e1900 */
[----:B------:R-:W3:Y:S01]  /*01e0*/  LDG.E R15, desc[UR4][R8.64] ;  /* 0x00000004080f7981 */ /* 0x000ee2000c1e1900 */
[----:B0-----:R-:W-:-:S05]  /*01f0*/  IMAD.WIDE R12, R11, 0x4, R4 ;  /* 0x000000040b0c7825 */ /* 0x001fca00078e0204 */
[----:B------:R-:W3:Y:S01]  /*0200*/  LDG.E R0, desc[UR4][R12.64] ;  /* 0x000000040c007981 */ /* 0x000ee2000c1e1900 */
[----:B------:R-:W-:-:S05]  /*0210*/  IMAD.WIDE.U32 R4, R3, 0x4, R4 ;  /* 0x0000000403047825 */ /* 0x000fca00078e0004 */
[----:B------:R0:W5:Y:S01]  /*0220*/  LDG.E R11, desc[UR4][R4.64] ;  /* 0x00000004040b7981 */ /* 0x000162000c1e1900 */
[----:B------:R-:W-:Y:S01]  /*0230*/  BSSY.RECONVERGENT B1, `(.L_x_18) ;  /* 0x000000e000017945 */ /* 0x000fe20003800200 */
[----:B--2---:R-:W1:Y:S02]  /*0240*/  MUFU.RCP R14, R17 ;  /* 0x00000011000e7308 */ /* 0x004e640000001000 */
[----:B-1----:R-:W-:Y:S01]  /*0250*/  FFMA R3, -R17, R14, 1 ;  /* 0x3f80000011037423 */ /* 0x002fe2000000010e */
[----:B---3--:R-:W-:-:S05]  /*0260*/  FMUL R0, R0, R15 ;  /* 0x0000000f00007220 */ /* 0x008fca0000400000 */
[----:B------:R-:W1:Y:S01]  /*0270*/  FCHK P0, R0, R17 ;  /* 0x0000001100007302 */ /* 0x000e620000000000 */
[----:B------:R-:W-:-:S04]  /*0280*/  FFMA R3, R14, R3, R14 ;  /* 0x000000030e037223 */ /* 0x000fc8000000000e */
[----:B------:R-:W-:-:S04]  /*0290*/  FFMA R14, R0, R3, RZ ;  /* 0x00000003000e7223 */ /* 0x000fc800000000ff */
[----:B------:R-:W-:-:S04]  /*02a0*/  FFMA R15, -R17, R14, R0 ;  /* 0x0000000e110f7223 */ /* 0x000fc80000000100 */
[----:B------:R-:W-:Y:S01]  /*02b0*/  FFMA R14, R3, R15, R14 ;  /* 0x0000000f030e7223 */ /* 0x000fe2000000000e */
[----:B01----:R-:W-:Y:S06]  /*02c0*/  @!P0 BRA `(.L_x_19) ;  /* 0x0000000000108947 */ /* 0x003fec0003800000 */
[----:B------:R-:W-:Y:S01]  /*02d0*/  IMAD.MOV.U32 R3, RZ, RZ, R17 ;  /* 0x000000ffff037224 */ /* 0x000fe200078e0011 */
[----:B------:R-:W-:-:S07]  /*02e0*/  MOV R12, 0x300 ;  /* 0x00000300000c7802 */ /* 0x000fce0000000f00 */
[----:B-----5:R-:W-:Y:S05]  /*02f0*/  CALL.REL.NOINC `($__internal_1_$__cuda_sm3x_div_rn_noftz_f32_slowpath) ;  /* 0x0000000000747944 */ /* 0x020fea0003c00000 */
[----:B------:R-:W-:-:S07]  /*0300*/  IMAD.MOV.U32 R14, RZ, RZ, R0 ;  /* 0x000000ffff0e7224 */ /* 0x000fce00078e0000 */
.L_x_19:
[----:B------:R-:W-:Y:S05]  /*0310*/  BSYNC.RECONVERGENT B1 ;  /* 0x0000000000017941 */ /* 0x000fea0003800200 */
.L_x_18:
[----:B-----5:R-:W-:-:S05]  /*0320*/  FADD R11, R11, -R14 ;  /* 0x8000000e0b0b7221 */ /* 0x020fca0000000000 */
[----:B------:R0:W-:Y:S02]  /*0330*/  STG.E desc[UR4][R4.64], R11 ;  /* 0x0000000b04007986 */ /* 0x0001e4000c101904 */
.L_x_17:
[----:B------:R-:W-:Y:S05]  /*0340*/  BSYNC.RECONVERGENT B0 ;  /* 0x0000000000007941 */ /* 0x000fea0003800200 */
.L_x_16:
[----:B0-----:R-:W0:Y:S01]  /*0350*/  LDC.64 R4, c[0x0][0x380] ;  /* 0x0000e000ff047b82 */ /* 0x001e220000000a00 */
[----:B------:R-:W2:Y:S04]  /*0360*/  LDG.E R3, desc[UR4][R6.64] ;  /* 0x0000000406037981 */ /* 0x000ea8000c1e1900 */
[----:B------:R-:W3:Y:S01]  /*0370*/  LDG.E R9, desc[UR4][R8.64] ;  /* 0x0000000408097981 */ /* 0x000ee2000c1e1900 */
[----:B0-----:R-:W-:-:S05]  /*0380*/  IMAD.WIDE R10, R10, 0x4, R4 ;  /* 0x000000040a0a7825 */ /* 0x001fca00078e0204 */
[----:B------:R-:W3:Y:S01]  /*0390*/  LDG.E R0, desc[UR4][R10.64] ;  /* 0x000000040a007981 */ /* 0x000ee2000c1e1900 */
[----:B------:R-:W-:-:S05]  /*03a0*/  IMAD.WIDE R4, R2, 0x4, R4 ;  /* 0x0000000402047825 */ /* 0x000fca00078e0204 */
        /* <DEDUP_REMOVED lines=11> */
[----:B------:R-:W-:-:S07]  /*0460*/  MOV R12, 0x480 ;  /* 0x00000480000c7802 */ /* 0x000fce0000000f00 */
[----:B-----5:R-:W-:Y:S05]  /*0470*/  CALL.REL.NOINC `($__internal_1_$__cuda_sm3x_div_rn_noftz_f32_slowpath) ;  /* 0x0000000000147944 */ /* 0x020fea0003c00000 */
[----:B------:R-:W-:-:S07]  /*0480*/  IMAD.MOV.U32 R7, RZ, RZ, R0 ;  /* 0x000000ffff077224 */ /* 0x000fce00078e0000 */
.L_x_21:
[----:B------:R-:W-:Y:S05]  /*0490*/  BSYNC.RECONVERGENT B0 ;  /* 0x0000000000007941 */ /* 0x000fea0003800200 */
.L_x_20:
[----:B-----5:R-:W-:-:S05]  /*04a0*/  FADD R7, R2, -R7 ;  /* 0x8000000702077221 */ /* 0x020fca0000000000 */
[----:B------:R-:W-:Y:S01]  /*04b0*/  STG.E desc[UR4][R4.64], R7 ;  /* 0x0000000704007986 */ /* 0x000fe2000c101904 */
[----:B------:R-:W-:Y:S05]  /*04c0*/  EXIT ;  /* 0x000000000000794d */ /* 0x000fea0003800000 */
        .weak           $__internal_1_$__cuda_sm3x_div_rn_noftz_f32_slowpath
        .type           $__internal_1_$__cuda_sm3x_div_rn_noftz_f32_slowpath,@function
        .size           $__internal_1_$__cuda_sm3x_div_rn_noftz_f32_slowpath,(.L_x_71 - $__internal_1_$__cuda_sm3x_div_rn_noftz_f32_slowpath)
$__internal_1_$__cuda_sm3x_div_rn_noftz_f32_slowpath:
[----:B------:R-:W-:Y:S01]  /*04d0*/  SHF.R.U32.HI R13, RZ, 0x17, R3 ;  /* 0x00000017ff0d7819 */ /* 0x000fe20000011603 */
[----:B------:R-:W-:Y:S01]  /*04e0*/  BSSY.RECONVERGENT B2, `(.L_x_22) ;  /* 0x0000062000027945 */ /* 0x000fe20003800200 */
[----:B------:R-:W-:Y:S02]  /*04f0*/  SHF.R.U32.HI R14, RZ, 0x17, R0 ;  /* 0x00000017ff0e7819 */ /* 0x000fe40000011600 */
[----:B------:R-:W-:Y:S02]  /*0500*/  LOP3.LUT R13, R13, 0xff, RZ, 0xc0, !PT ;  /* 0x000000ff0d0d7812 */ /* 0x000fe400078ec0ff */
[----:B------:R-:W-:-:S03]  /*0510*/  LOP3.LUT R15, R14, 0xff, RZ, 0xc0, !PT ;  /* 0x000000ff0e0f7812 */ /* 0x000fc600078ec0ff */
[----:B------:R-:W-:Y:S01]  /*0520*/  VIADD R17, R13, 0xffffffff ;  /* 0xffffffff0d117836 */ /* 0x000fe20000000000 */
[----:B------:R-:W-:-:S04]  /*0530*/  IADD3 R16, PT, PT, R15, -0x1, RZ ;  /* 0xffffffff0f107810 */ /* 0x000fc80007ffe0ff */
        /* <DEDUP_REMOVED lines=25> */
[----:B------:R-:W-:-:S03]  /*06d0*/  @!P1 FFMA R3, R3, 1.84467440737095516160e+19, RZ ;  /* 0x5f80000003039823 */ /* 0x000fc600000000ff */
[----:B------:R-:W-:-:S07]  /*06e0*/  @!P1 IADD3 R14, PT, PT, R14, 0x40, RZ ;  /* 0x000000400e0e9810 */ /* 0x000fce0007ffe0ff */
.L_x_23:
[----:B------:R-:W-:Y:S01]  /*06f0*/  LEA R16, R13, 0xc0800000, 0x17 ;  /* 0xc08000000d107811 */ /* 0x000fe200078eb8ff */
[----:B------:R-:W-:Y:S01]  /*0700*/  VIADD R15, R15, 0xffffff81 ;  /* 0xffffff810f0f7836 */ /* 0x000fe20000000000 */
[----:B------:R-:W-:Y:S03]  /*0710*/  BSSY.RECONVERGENT B3, `(.L_x_28) ;  /* 0x0000035000037945 */ /* 0x000fe60003800200 */
[----:B------:R-:W-:Y:S02]  /*0720*/  IMAD.IADD R17, R3, 0x1, -R16 ;  /* 0x0000000103117824 */ /* 0x000fe400078e0a10 */
[C---:B------:R-:W-:Y:S01]  /*0730*/  IMAD R0, R15.reuse, -0x800000, R0 ;  /* 0xff8000000f007824 */ /* 0x040fe200078e0200 */
[----:B------:R-:W-:Y:S01]  /*0740*/  IADD3 R15, PT, PT, R15, 0x7f, -R13 ;  /* 0x0000007f0f0f7810 */ /* 0x000fe20007ffe80d */
[----:B------:R-:W0:Y:S01]  /*0750*/  MUFU.RCP R3, R17 ;  /* 0x0000001100037308 */ /* 0x000e220000001000 */
[----:B------:R-:W-:-:S03]  /*0760*/  FADD.FTZ R19, -R17, -RZ ;  /* 0x800000ff11137221 */ /* 0x000fc60000010100 */
[----:B------:R-:W-:Y:S02]  /*0770*/  IMAD.IADD R15, R15, 0x1, R14 ;  /* 0x000000010f0f7824 */ /* 0x000fe400078e020e */
[----:B0-----:R-:W-:-:S04]  /*0780*/  FFMA R16, R3, R19, 1 ;  /* 0x3f80000003107423 */ /* 0x001fc80000000013 */
[----:B------:R-:W-:-:S04]  /*0790*/  FFMA R3, R3, R16, R3 ;  /* 0x0000001003037223 */ /* 0x000fc80000000003 */
[----:B------:R-:W-:-:S04]  /*07a0*/  FFMA R16, R0, R3, RZ ;  /* 0x0000000300107223 */ /* 0x000fc800000000ff */
[----:B------:R-:W-:-:S04]  /*07b0*/  FFMA R18, R19, R16, R0 ;  /* 0x0000001013127223 */ /* 0x000fc80000000000 */
[----:B------:R-:W-:-:S04]  /*07c0*/  FFMA R16, R3, R18, R16 ;  /* 0x0000001203107223 */ /* 0x000fc80000000010 */
[----:B------:R-:W-:-:S04]  /*07d0*/  FFMA R19, R19, R16, R0 ;  /* 0x0000001013137223 */ /* 0x000fc80000000000 */
[----:B------:R-:W-:-:S05]  /*07e0*/  FFMA R0, R3, R19, R16 ;  /* 0x0000001303007223 */ /* 0x000fca0000000010 */
[----:B------:R-:W-:-:S04]  /*07f0*/  SHF.R.U32.HI R13, RZ, 0x17, R0 ;  /* 0x00000017ff0d7819 */ /* 0x000fc80000011600 */
[----:B------:R-:W-:-:S04]  /*0800*/  LOP3.LUT R13, R13, 0xff, RZ, 0xc0, !PT ;  /* 0x000000ff0d0d7812 */ /* 0x000fc800078ec0ff */
[----:B------:R-:W-:-:S05]  /*0810*/  IADD3 R17, PT, PT, R13, R15, RZ ;  /* 0x0000000f0d117210 */ /* 0x000fca0007ffe0ff */
        /* <DEDUP_REMOVED lines=10> */
[-CC-:B------:R-:W-:Y:S01]  /*08c0*/  FFMA.RZ R13, R3, R19.reuse, R16.reuse ;  /* 0x00000013030d7223 */ /* 0x180fe2000000c010 */
[----:B------:R-:W-:Y:S01]  /*08d0*/  IMAD.MOV R15, RZ, RZ, -R17 ;  /* 0x000000ffff0f7224 */ /* 0x000fe200078e0a11 */
[C---:B------:R-:W-:Y:S02]  /*08e0*/  ISETP.NE.AND P2, PT, R17.reuse, RZ, PT ;  /* 0x000000ff1100720c */ /* 0x040fe40003f45270 */
[----:B------:R-:W-:Y:S02]  /*08f0*/  ISETP.NE.AND P1, PT, R17, RZ, PT ;  /* 0x000000ff1100720c */ /* 0x000fe40003f25270 */
[----:B------:R-:W-:Y:S01]  /*0900*/  LOP3.LUT R14, R13, 0x7fffff, RZ, 0xc0, !PT ;  /* 0x007fffff0d0e7812 */ /* 0x000fe200078ec0ff */
[CCC-:B------:R-:W-:Y:S01]  /*0910*/  FFMA.RP R13, R3.reuse, R19.reuse, R16.reuse ;  /* 0x00000013030d7223 */ /* 0x1c0fe20000008010 */
[----:B------:R-:W-:Y:S01]  /*0920*/  FFMA.RM R16, R3, R19, R16 ;  /* 0x0000001303107223 */ /* 0x000fe20000004010 */
[----:B------:R-:W-:Y:S01]  /*0930*/  VIADD R3, R17, 0x20 ;  /* 0x0000002011037836 */ /* 0x000fe20000000000 */
[----:B------:R-:W-:-:S03]  /*0940*/  LOP3.LUT R14, R14, 0x800000, RZ, 0xfc, !PT ;  /* 0x008000000e0e7812 */ /* 0x000fc600078efcff */
        /* <DEDUP_REMOVED lines=9> */
[----:B------:R-:W-:-:S04]  /*09e0*/  LOP3.LUT R13, R16, R13, RZ, 0xc0, !PT ;  /* 0x0000000d100d7212 */ /* 0x000fc800078ec0ff */
[----:B------:R-:W-:-:S04]  /*09f0*/  IADD3 R13, PT, PT, R14, R13, RZ ;  /* 0x0000000d0e0d7210 */ /* 0x000fc80007ffe0ff */
[----:B------:R-:W-:Y:S01]  /*0a00*/  LOP3.LUT R0, R13, R0, RZ, 0xfc, !PT ;  /* 0x000000000d007212 */ /* 0x000fe200078efcff */
[----:B------:R-:W-:Y:S06]  /*0a10*/  BRA `(.L_x_31) ;  /* 0x0000000000107947 */ /* 0x000fec0003800000 */
.L_x_30:
[----:B------:R-:W-:-:S04]  /*0a20*/  LOP3.LUT R0, R0, 0x80000000, RZ, 0xc0, !PT ;  /* 0x8000000000007812 */ /* 0x000fc800078ec0ff */
[----:B------:R-:W-:Y:S01]  /*0a30*/  LOP3.LUT R0, R0, 0x7f800000, RZ, 0xfc, !PT ;  /* 0x7f80000000007812 */ /* 0x000fe200078efcff */
[----:B------:R-:W-:Y:S06]  /*0a40*/  BRA `(.L_x_31) ;  /* 0x0000000000047947 */ /* 0x000fec0003800000 */
.L_x_29:
[----:B------:R-:W-:-:S07]  /*0a50*/  IMAD R0, R15, 0x800000, R0 ;  /* 0x008000000f007824 */ /* 0x000fce00078e0200 */
.L_x_31:
[----:B------:R-:W-:Y:S05]  /*0a60*/  BSYNC.RECONVERGENT B3 ;  /* 0x0000000000037941 */ /* 0x000fea0003800200 */
.L_x_28:
[----:B------:R-:W-:Y:S05]  /*0a70*/  BRA `(.L_x_32) ;  /* 0x0000000000207947 */ /* 0x000fea0003800000 */
.L_x_27:
[----:B------:R-:W-:-:S04]  /*0a80*/  LOP3.LUT R0, R3, 0x80000000, R0, 0x48, !PT ;  /* 0x8000000003007812 */ /* 0x000fc800078e4800 */
[----:B------:R-:W-:Y:S01]  /*0a90*/  LOP3.LUT R0, R0, 0x7f800000, RZ, 0xfc, !PT ;  /* 0x7f80000000007812 */ /* 0x000fe200078efcff */
[----:B------:R-:W-:Y:S06]  /*0aa0*/  BRA `(.L_x_32) ;  /* 0x0000000000147947 */ /* 0x000fec0003800000 */
.L_x_26:
[----:B------:R-:W-:Y:S01]  /*0ab0*/  LOP3.LUT R0, R3, 0x80000000, R0, 0x48, !PT ;  /* 0x8000000003007812 */ /* 0x000fe200078e4800 */
[----:B------:R-:W-:Y:S06]  /*0ac0*/  BRA `(.L_x_32) ;  /* 0x00000000000c7947 */ /* 0x000fec0003800000 */
.L_x_25:
[----:B------:R-:W0:Y:S01]  /*0ad0*/  MUFU.RSQ R0, -QNAN ;  /* 0xffc0000000007908 */ /* 0x000e220000001400 */
[----:B------:R-:W-:Y:S05]  /*0ae0*/  BRA `(.L_x_32) ;  /* 0x0000000000047947 */ /* 0x000fea0003800000 */
.L_x_24:
[----:B------:R-:W-:-:S07]  /*0af0*/  FADD.FTZ R0, R0, R3 ;  /* 0x0000000300007221 */ /* 0x000fce0000010000 */
.L_x_32:
[----:B------:R-:W-:Y:S05]  /*0b00*/  BSYNC.RECONVERGENT B2 ;  /* 0x0000000000027941 */ /* 0x000fea0003800200 */
.L_x_22:
[----:B------:R-:W-:-:S04]  /*0b10*/  IMAD.MOV.U32 R13, RZ, RZ, 0x0 ;  /* 0x00000000ff0d7424 */ /* 0x000fc800078e00ff */
[----:B0-----:R-:W-:Y:S05]  /*0b20*/  RET.REL.NODEC R12 `(_Z13cuda_solve_UxPfS_iiii) ;  /* 0xfffffff40c347950 */ /* 0x001fea0003c3ffff */
.L_x_33:
        /* <DEDUP_REMOVED lines=13> */
.L_x_71:


//--------------------- .text._Z13cuda_solve_LxPfS_iiii --------------------------
	.section	.text._Z13cuda_solve_LxPfS_iiii,"ax",@progbits
	.align	128
        .global         _Z13cuda_solve_LxPfS_iiii
        .type           _Z13cuda_solve_LxPfS_iiii,@function
        .size           _Z13cuda_solve_LxPfS_iiii,(.L_x_72 - _Z13cuda_solve_LxPfS_iiii)
        .other          _Z13cuda_solve_LxPfS_iiii,@"STO_CUDA_ENTRY STV_DEFAULT"
_Z13cuda_solve_LxPfS_iiii:
.text._Z13cuda_solve_LxPfS_iiii:
        /* <DEDUP_REMOVED lines=14> */
[----:B0-----:R-:W-:-:S04]  /*00e0*/  ISETP.GE.AND P0, PT, R2, R11, PT ;  /* 0x0000000b0200720c */ /* 0x001fc80003f06270 */
[----:B------:R-:W-:-:S13]  /*00f0*/  ISETP.LE.OR P0, PT, R3, R10, !P0 ;  /* 0x0000000a0300720c */ /* 0x000fda0004703670 */
        /* <DEDUP_REMOVED lines=31> */
[----:B-----5:R-:W-:Y:S05]  /*02f0*/  CALL.REL.NOINC `($__internal_2_$__cuda_sm3x_div_rn_noftz_f32_slowpath) ;  /* 0x0000000000747944 */ /* 0x020fea0003c00000 */
[----:B------:R-:W-:-:S07]  /*0300*/  IMAD.MOV.U32 R14, RZ, RZ, R0 ;  /* 0x000000ffff0e7224 */ /* 0x000fce00078e0000 */
.L_x_37:
[----:B------:R-:W-:Y:S05]  /*0310*/  BSYNC.RECONVERGENT B1 ;  /* 0x0000000000017941 */ /* 0x000fea0003800200 */
.L_x_36:
[----:B-----5:R-:W-:-:S05]  /*0320*/  FADD R11, R11, -R14 ;  /* 0x8000000e0b0b7221 */ /* 0x020fca0000000000 */
[----:B------:R0:W-:Y:S02]  /*0330*/  STG.E desc[UR4][R4.64], R11 ;  /* 0x0000000b04007986 */ /* 0x0001e4000c101904 */
.L_x_35:
[----:B------:R-:W-:Y:S05]  /*0340*/  BSYNC.RECONVERGENT B0 ;  /* 0x0000000000007941 */ /* 0x000fea0003800200 */
.L_x_34:
        /* <DEDUP_REMOVED lines=18> */
[----:B-----5:R-:W-:Y:S05]  /*0470*/  CALL.REL.NOINC `($__internal_2_$__cuda_sm3x_div_rn_noftz_f32_slowpath) ;  /* 0x0000000000147944 */ /* 0x020fea0003c00000 */
[----:B------:R-:W-:-:S07]  /*0480*/  IMAD.MOV.U32 R7, RZ, RZ, R0 ;  /* 0x000000ffff077224 */ /* 0x000fce00078e0000 */
.L_x_39:
[----:B------:R-:W-:Y:S05]  /*0490*/  BSYNC.RECONVERGENT B0 ;  /* 0x0000000000007941 */ /* 0x000fea0003800200 */
.L_x_38:
[----:B-----5:R-:W-:-:S05]  /*04a0*/  FADD R7, R2, -R7 ;  /* 0x8000000702077221 */ /* 0x020fca0000000000 */
[----:B------:R-:W-:Y:S01]  /*04b0*/  STG.E desc[UR4][R4.64], R7 ;  /* 0x0000000704007986 */ /* 0x000fe2000c101904 */
[----:B------:R-:W-:Y:S05]  /*04c0*/  EXIT ;  /* 0x000000000000794d */ /* 0x000fea0003800000 */
        .weak           $__internal_2_$__cuda_sm3x_div_rn_noftz_f32_slowpath
        .type           $__internal_2_$__cuda_sm3x_div_rn_noftz_f32_slowpath,@function
        .size           $__internal_2_$__cuda_sm3x_div_rn_noftz_f32_slowpath,(.L_x_72 - $__internal_2_$__cuda_sm3x_div_rn_noftz_f32_slowpath)
$__internal_2_$__cuda_sm3x_div_rn_noftz_f32_slowpath:
        /* <DEDUP_REMOVED lines=34> */
.L_x_41:
        /* <DEDUP_REMOVED lines=51> */
.L_x_48:
[----:B------:R-:W-:-:S04]  /*0a20*/  LOP3.LUT R0, R0, 0x80000000, RZ, 0xc0, !PT ;  /* 0x8000000000007812 */ /* 0x000fc800078ec0ff */
[----:B------:R-:W-:Y:S01]  /*0a30*/  LOP3.LUT R0, R0, 0x7f800000, RZ, 0xfc, !PT ;  /* 0x7f80000000007812 */ /* 0x000fe200078efcff */
[----:B------:R-:W-:Y:S06]  /*0a40*/  BRA `(.L_x_49) ;  /* 0x0000000000047947 */ /* 0x000fec0003800000 */
.L_x_47:
[----:B------:R-:W-:-:S07]  /*0a50*/  IMAD R0, R15, 0x800000, R0 ;  /* 0x008000000f007824 */ /* 0x000fce00078e0200 */
.L_x_49:
[----:B------:R-:W-:Y:S05]  /*0a60*/  BSYNC.RECONVERGENT B3 ;  /* 0x0000000000037941 */ /* 0x000fea0003800200 */
.L_x_46:
[----:B------:R-:W-:Y:S05]  /*0a70*/  BRA `(.L_x_50) ;  /* 0x0000000000207947 */ /* 0x000fea0003800000 */
.L_x_45:
[----:B------:R-:W-:-:S04]  /*0a80*/  LOP3.LUT R0, R3, 0x80000000, R0, 0x48, !PT ;  /* 0x8000000003007812 */ /* 0x000fc800078e4800 */
[----:B------:R-:W-:Y:S01]  /*0a90*/  LOP3.LUT R0, R0, 0x7f800000, RZ, 0xfc, !PT ;  /* 0x7f80000000007812 */ /* 0x000fe200078efcff */
[----:B------:R-:W-:Y:S06]  /*0aa0*/  BRA `(.L_x_50) ;  /* 0x0000000000147947 */ /* 0x000fec0003800000 */
.L_x_44:
[----:B------:R-:W-:Y:S01]  /*0ab0*/  LOP3.LUT R0, R3, 0x80000000, R0, 0x48, !PT ;  /* 0x8000000003007812 */ /* 0x000fe200078e4800 */
[----:B------:R-:W-:Y:S06]  /*0ac0*/  BRA `(.L_x_50) ;  /* 0x00000000000c7947 */ /* 0x000fec0003800000 */
.L_x_43:
[----:B------:R-:W0:Y:S01]  /*0ad0*/  MUFU.RSQ R0, -QNAN ;  /* 0xffc0000000007908 */ /* 0x000e220000001400 */
[----:B------:R-:W-:Y:S05]  /*0ae0*/  BRA `(.L_x_50) ;  /* 0x0000000000047947 */ /* 0x000fea0003800000 */
.L_x_42:
[----:B------:R-:W-:-:S07]  /*0af0*/  FADD.FTZ R0, R0, R3 ;  /* 0x0000000300007221 */ /* 0x000fce0000010000 */
.L_x_50:
[----:B------:R-:W-:Y:S05]  /*0b00*/  BSYNC.RECONVERGENT B2 ;  /* 0x0000000000027941 */ /* 0x000fea0003800200 */
.L_x_40:
[----:B------:R-:W-:-:S04]  /*0b10*/  IMAD.MOV.U32 R13, RZ, RZ, 0x0 ;  /* 0x00000000ff0d7424 */ /* 0x000fc800078e00ff */
[----:B0-----:R-:W-:Y:S05]  /*0b20*/  RET.REL.NODEC R12 `(_Z13cuda_solve_LxPfS_iiii) ;  /* 0xfffffff40c347950 */ /* 0x001fea0003c3ffff */
.L_x_51:
        /* <DEDUP_REMOVED lines=13> */
.L_x_72:


//--------------------- .text._Z21cuda_LU_factorizationPfS_iiii --------------------------
	.section	.text._Z21cuda_LU_factorizationPfS_iiii,"ax",@progbits
	.align	128
        .global         _Z21cuda_LU_factorizationPfS_iiii
        .type           _Z21cuda_LU_factorizationPfS_iiii,@function
        .size           _Z21cuda_LU_factorizationPfS_iiii,(.L_x_73 - _Z21cuda_LU_factorizationPfS_iiii)
        .other          _Z21cuda_LU_factorizationPfS_iiii,@"STO_CUDA_ENTRY STV_DEFAULT"
_Z21cuda_LU_factorizationPfS_iiii:
.text._Z21cuda_LU_factorizationPfS_iiii:
        /* <DEDUP_REMOVED lines=28> */
[----:B------:R-:W2:Y:S04]  /*01c0*/  LDG.E R3, desc[UR4][R6.64] ;  /* 0x0000000406037981 */ /* 0x000ea8000c1e1900 */
[----:B------:R-:W3:Y:S01]  /*01d0*/  LDG.E R0, desc[UR4][R4.64] ;  /* 0x0000000404007981 */ /* 0x000ee2000c1e1900 */
[----:B------:R-:W-:Y:S01]  /*01e0*/  BSSY.RECONVERGENT B1, `(.L_x_54) ;  /* 0x000000c000017945 */ /* 0x000fe20003800200 */
[----:B--2---:R-:W0:Y:S08]  /*01f0*/  MUFU.RCP R10, R3 ;  /* 0x00000003000a7308 */ /* 0x004e300000001000 */
[----:B---3--:R-:W1:Y:S01]  /*0200*/  FCHK P0, R0, R3 ;  /* 0x0000000300007302 */ /* 0x008e620000000000 */
[----:B0-----:R-:W-:-:S04]  /*0210*/  FFMA R9, -R3, R10, 1 ;  /* 0x3f80000003097423 */ /* 0x001fc8000000010a */
[----:B------:R-:W-:-:S04]  /*0220*/  FFMA R9, R10, R9, R10 ;  /* 0x000000090a097223 */ /* 0x000fc8000000000a */
[----:B------:R-:W-:-:S04]  /*0230*/  FFMA R10, R0, R9, RZ ;  /* 0x00000009000a7223 */ /* 0x000fc800000000ff */
[----:B------:R-:W-:-:S04]  /*0240*/  FFMA R11, -R3, R10, R0 ;  /* 0x0000000a030b7223 */ /* 0x000fc80000000100 */
[----:B------:R-:W-:Y:S01]  /*0250*/  FFMA R9, R9, R11, R10 ;  /* 0x0000000b09097223 */ /* 0x000fe2000000000a */
[----:B-1----:R-:W-:Y:S06]  /*0260*/  @!P0 BRA `(.L_x_55) ;  /* 0x00000000000c8947 */ /* 0x002fec0003800000 */
[----:B------:R-:W-:-:S07]  /*0270*/  MOV R10, 0x290 ;  /* 0x00000290000a7802 */ /* 0x000fce0000000f00 */
[----:B------:R-:W-:Y:S05]  /*0280*/  CALL.REL.NOINC `($__internal_3_$__cuda_sm3x_div_rn_noftz_f32_slowpath) ;  /* 0x0000000000787944 */ /* 0x000fea0003c00000 */
[----:B------:R-:W-:-:S07]  /*0290*/  IMAD.MOV.U32 R9, RZ, RZ, R0 ;  /* 0x000000ffff097224 */ /* 0x000fce00078e0000 */
.L_x_55:
[----:B------:R-:W-:Y:S05]  /*02a0*/  BSYNC.RECONVERGENT B1 ;  /* 0x0000000000017941 */ /* 0x000fea0003800200 */
.L_x_54:
[----:B------:R-:W0:Y:S02]  /*02b0*/  LDC.64 R10, c[0x0][0x388] ;  /* 0x0000e200ff0a7b82 */ /* 0x000e240000000a00 */
[----:B0-----:R-:W-:-:S05]  /*02c0*/  IMAD.WIDE R10, R2, 0x4, R10 ;  /* 0x00000004020a7825 */ /* 0x001fca00078e020a */
[----:B------:R0:W-:Y:S02]  /*02d0*/  STG.E desc[UR4][R10.64], R9 ;  /* 0x000000090a007986 */ /* 0x0001e4000c101904 */
.L_x_53:
[----:B------:R-:W-:Y:S05]  /*02e0*/  BSYNC.RECONVERGENT B0 ;  /* 0x0000000000007941 */ /* 0x000fea0003800200 */
.L_x_52:
[----:B------:R-:W0:Y:S01]  /*02f0*/  LDC.64 R12, c[0x0][0x380] ;  /* 0x0000e000ff0c7b82 */ /* 0x000e220000000a00 */
        /* <DEDUP_REMOVED lines=17> */
[----:B-----5:R-:W-:Y:S05]  /*0410*/  CALL.REL.NOINC `($__internal_3_$__cuda_sm3x_div_rn_noftz_f32_slowpath) ;  /* 0x0000000000147944 */ /* 0x020fea0003c00000 */
[----:B------:R-:W-:-:S07]  /*0420*/  IMAD.MOV.U32 R7, RZ, RZ, R0 ;  /* 0x000000ffff077224 */ /* 0x000fce00078e0000 */
.L_x_57:
[----:B------:R-:W-:Y:S05]  /*0430*/  BSYNC.RECONVERGENT B0 ;  /* 0x0000000000007941 */ /* 0x000fea0003800200 */
.L_x_56:
[----:B-----5:R-:W-:-:S05]  /*0440*/  FADD R7, R2, -R7 ;  /* 0x8000000702077221 */ /* 0x020fca0000000000 */
[----:B------:R-:W-:Y:S01]  /*0450*/  STG.E desc[UR4][R8.64], R7 ;  /* 0x0000000708007986 */ /* 0x000fe2000c101904 */
[----:B------:R-:W-:Y:S05]  /*0460*/  EXIT ;  /* 0x000000000000794d */ /* 0x000fea0003800000 */
        .weak           $__internal_3_$__cuda_sm3x_div_rn_noftz_f32_slowpath
        .type           $__internal_3_$__cuda_sm3x_div_rn_noftz_f32_slowpath,@function
        .size           $__internal_3_$__cuda_sm3x_div_rn_noftz_f32_slowpath,(.L_x_73 - $__internal_3_$__cuda_sm3x_div_rn_noftz_f32_slowpath)
$__internal_3_$__cuda_sm3x_div_rn_noftz_f32_slowpath:
        /* <DEDUP_REMOVED lines=34> */
.L_x_59:
[----:B------:R-:W-:Y:S01]  /*0690*/  LEA R14, R12, 0xc0800000, 0x17 ;  /* 0xc08000000c0e7811 */ /* 0x000fe200078eb8ff */
[----:B------:R-:W-:Y:S01]  /*06a0*/  BSSY.RECONVERGENT B3, `(.L_x_64) ;  /* 0x0000036000037945 */ /* 0x000fe20003800200 */
[----:B------:R-:W-:-:S03]  /*06b0*/  IADD3 R13, PT, PT, R13, -0x7f, RZ ;  /* 0xffffff810d0d7810 */ /* 0x000fc60007ffe0ff */
[----:B------:R-:W-:Y:S02]  /*06c0*/  IMAD.IADD R14, R3, 0x1, -R14 ;  /* 0x00000001030e7824 */ /* 0x000fe400078e0a0e */
[C---:B------:R-:W-:Y:S02]  /*06d0*/  IMAD R0, R13.reuse, -0x800000, R0 ;  /* 0xff8000000d007824 */ /* 0x040fe400078e0200 */
[----:B------:R0:W1:Y:S01]  /*06e0*/  MUFU.RCP R3, R14 ;  /* 0x0000000e00037308 */ /* 0x0000620000001000 */
[----:B------:R-:W-:Y:S01]  /*06f0*/  FADD.FTZ R15, -R14, -RZ ;  /* 0x800000ff0e0f7221 */ /* 0x000fe20000010100 */
[----:B0-----:R-:W-:-:S05]  /*0700*/  IADD3 R14, PT, PT, R13, 0x7f, -R12 ;  /* 0x0000007f0d0e7810 */ /* 0x001fca0007ffe80c */
[----:B------:R-:W-:Y:S02]  /*0710*/  IMAD.IADD R11, R14, 0x1, R11 ;  /* 0x000000010e0b7824 */ /* 0x000fe400078e020b */
[----:B-1----:R-:W-:-:S04]  /*0720*/  FFMA R16, R3, R15, 1 ;  /* 0x3f80000003107423 */ /* 0x002fc8000000000f */
[----:B------:R-:W-:-:S04]  /*0730*/  FFMA R3, R3, R16, R3 ;  /* 0x0000001003037223 */ /* 0x000fc80000000003 */
[----:B------:R-:W-:-:S04]  /*0740*/  FFMA R16, R0, R3, RZ ;  /* 0x0000000300107223 */ /* 0x000fc800000000ff */
[----:B------:R-:W-:-:S04]  /*0750*/  FFMA R17, R15, R16, R0 ;  /* 0x000000100f117223 */ /* 0x000fc80000000000 */
[----:B------:R-:W-:-:S04]  /*0760*/  FFMA R16, R3, R17, R16 ;  /* 0x0000001103107223 */ /* 0x000fc80000000010 */
[----:B------:R-:W-:-:S04]  /*0770*/  FFMA R15, R15, R16, R0 ;  /* 0x000000100f0f7223 */ /* 0x000fc80000000000 */
        /* <DEDUP_REMOVED lines=15> */
[----:B------:R-:W-:Y:S02]  /*0870*/  VIADD R14, R17, 0x20 ;  /* 0x00000020110e7836 */ /* 0x000fe40000000000 */
[-CC-:B------:R-:W-:Y:S01]  /*0880*/  FFMA.RM R12, R3, R15.reuse, R16.reuse ;  /* 0x0000000f030c7223 */ /* 0x180fe20000004010 */
[----:B------:R-:W-:Y:S02]  /*0890*/  ISETP.NE.AND P2, PT, R17, RZ, PT ;  /* 0x000000ff1100720c */ /* 0x000fe40003f45270 */
[----:B------:R-:W-:Y:S01]  /*08a0*/  LOP3.LUT R13, R11, 0x7fffff, RZ, 0xc0, !PT ;  /* 0x007fffff0b0d7812 */ /* 0x000fe200078ec0ff */
[----:B------:R-:W-:Y:S01]  /*08b0*/  FFMA.RP R11, R3, R15, R16 ;  /* 0x0000000f030b7223 */ /* 0x000fe20000008010 */
[----:B------:R-:W-:Y:S02]  /*08c0*/  ISETP.NE.AND P1, PT, R17, RZ, PT ;  /* 0x000000ff1100720c */ /* 0x000fe40003f25270 */
[----:B------:R-:W-:-:S02]  /*08d0*/  LOP3.LUT R13, R13, 0x800000, RZ, 0xfc, !PT ;  /* 0x008000000d0d7812 */ /* 0x000fc400078efcff */
[----:B------:R-:W-:Y:S02]  /*08e0*/  IADD3 R3, PT, PT, -R17, RZ, RZ ;  /* 0x000000ff11037210 */ /* 0x000fe40007ffe1ff */
[----:B------:R-:W-:Y:S02]  /*08f0*/  SHF.L.U32 R14, R13, R14, RZ ;  /* 0x0000000e0d0e7219 */ /* 0x000fe400000006ff */
[----:B------:R-:W-:Y:S02]  /*0900*/  FSETP.NEU.FTZ.AND P0, PT, R11, R12, PT ;  /* 0x0000000c0b00720b */ /* 0x000fe40003f1d000 */
[----:B------:R-:W-:Y:S02]  /*0910*/  SEL R12, R3, RZ, P2 ;  /* 0x000000ff030c7207 */ /* 0x000fe40001000000 */
[----:B------:R-:W-:Y:S02]  /*0920*/  ISETP.NE.AND P1, PT, R14, RZ, P1 ;  /* 0x000000ff0e00720c */ /* 0x000fe40000f25270 */
[----:B------:R-:W-:-:S02]  /*0930*/  SHF.R.U32.HI R12, RZ, R12, R13 ;  /* 0x0000000cff0c7219 */ /* 0x000fc4000001160d */
[----:B------:R-:W-:Y:S02]  /*0940*/  PLOP3.LUT P0, PT, P0, P1, PT, 0xf8, 0x8f ;  /* 0x00000000008f781c */ /* 0x000fe40000703f70 */
[----:B------:R-:W-:Y:S02]  /*0950*/  SHF.R.U32.HI R14, RZ, 0x1, R12 ;  /* 0x00000001ff0e7819 */ /* 0x000fe4000001160c */
[----:B------:R-:W-:-:S04]  /*0960*/  SEL R3, RZ, 0x1, !P0 ;  /* 0x00000001ff037807 */ /* 0x000fc80004000000 */
[----:B------:R-:W-:-:S04]  /*0970*/  LOP3.LUT R3, R3, 0x1, R14, 0xf8, !PT ;  /* 0x0000000103037812 */ /* 0x000fc800078ef80e */
[----:B------:R-:W-:-:S05]  /*0980*/  LOP3.LUT R3, R3, R12, RZ, 0xc0, !PT ;  /* 0x0000000c03037212 */ /* 0x000fca00078ec0ff */
[----:B------:R-:W-:-:S05]  /*0990*/  IMAD.IADD R3, R14, 0x1, R3 ;  /* 0x000000010e037824 */ /* 0x000fca00078e0203 */
[----:B------:R-:W-:Y:S01]  /*09a0*/  LOP3.LUT R0, R3, R0, RZ, 0xfc, !PT ;  /* 0x0000000003007212 */ /* 0x000fe200078efcff */
[----:B------:R-:W-:Y:S06]  /*09b0*/  BRA `(.L_x_67) ;  /* 0x0000000000107947 */ /* 0x000fec0003800000 */
.L_x_66:
[----:B------:R-:W-:-:S04]  /*09c0*/  LOP3.LUT R0, R0, 0x80000000, RZ, 0xc0, !PT ;  /* 0x8000000000007812 */ /* 0x000fc800078ec0ff */
[----:B------:R-:W-:Y:S01]  /*09d0*/  LOP3.LUT R0, R0, 0x7f800000, RZ, 0xfc, !PT ;  /* 0x7f80000000007812 */ /* 0x000fe200078efcff */
[----:B------:R-:W-:Y:S06]  /*09e0*/  BRA `(.L_x_67) ;  /* 0x0000000000047947 */ /* 0x000fec0003800000 */
.L_x_65:
[----:B------:R-:W-:-:S07]  /*09f0*/  IMAD R0, R11, 0x800000, R0 ;  /* 0x008000000b007824 */ /* 0x000fce00078e0200 */
.L_x_67:
[----:B------:R-:W-:Y:S05]  /*0a00*/  BSYNC.RECONVERGENT B3 ;  /* 0x0000000000037941 */ /* 0x000fea0003800200 */
.L_x_64:
[----:B------:R-:W-:Y:S05]  /*0a10*/  BRA `(.L_x_68) ;  /* 0x0000000000207947 */ /* 0x000fea0003800000 */
.L_x_63:
[----:B------:R-:W-:-:S04]  /*0a20*/  LOP3.LUT R0, R3, 0x80000000, R0, 0x48, !PT ;  /* 0x8000000003007812 */ /* 0x000fc800078e4800 */
[----:B------:R-:W-:Y:S01]  /*0a30*/  LOP3.LUT R0, R0, 0x7f800000, RZ, 0xfc, !PT ;  /* 0x7f80000000007812 */ /* 0x000fe200078efcff */
[----:B------:R-:W-:Y:S06]  /*0a40*/  BRA `(.L_x_68) ;  /* 0x0000000000147947 */ /* 0x000fec0003800000 */
.L_x_62:
[----:B------:R-:W-:Y:S01]  /*0a50*/  LOP3.LUT R0, R3, 0x80000000, R0, 0x48, !PT ;  /* 0x8000000003007812 */ /* 0x000fe200078e4800 */
[----:B------:R-:W-:Y:S06]  /*0a60*/  BRA `(.L_x_68) ;  /* 0x00000000000c7947 */ /* 0x000fec0003800000 */
.L_x_61:
[----:B------:R-:W0:Y:S01]  /*0a70*/  MUFU.RSQ R0, -QNAN ;  /* 0xffc0000000007908 */ /* 0x000e220000001400 */
[----:B------:R-:W-:Y:S05]  /*0a80*/  BRA `(.L_x_68) ;  /* 0x0000000000047947 */ /* 0x000fea0003800000 */
.L_x_60:
[----:B------:R-:W-:-:S07]  /*0a90*/  FADD.FTZ R0, R0, R3 ;  /* 0x0000000300007221 */ /* 0x000fce0000010000 */
.L_x_68:
[----:B------:R-:W-:Y:S05]  /*0aa0*/  BSYNC.RECONVERGENT B2 ;  /* 0x0000000000027941 */ /* 0x000fea0003800200 */
.L_x_58:
[----:B------:R-:W-:-:S04]  /*0ab0*/  IMAD.MOV.U32 R11, RZ, RZ, 0x0 ;  /* 0x00000000ff0b7424 */ /* 0x000fc800078e00ff */
[----:B0-----:R-:W-:Y:S05]  /*0ac0*/  RET.REL.NODEC R10 `(_Z21cuda_LU_factorizationPfS_iiii) ;  /* 0xfffffff40a4c7950 */ /* 0x001fea0003c3ffff */
.L_x_69:
        /* <DEDUP_REMOVED lines=11> */
.L_x_73:


//--------------------- .nv.shared.reserved.0     --------------------------
	.section	.nv.shared.reserved.0,"aw",@nobits
	.weak		__nv_reservedSMEM_offset_0_alias
	.size		__nv_reservedSMEM_offset_0_alias, 0, 64
	.other		__nv_reservedSMEM_offset_0_alias,@"STO_CUDA_RESERVED_SHARED STV_DEFAULT"
__nv_reservedSMEM_offset_0_alias:
	.zero		0
	.zero		64


//--------------------- .nv.constant0._Z13cuda_reduce_UPfS_ii --------------------------
	.section	.nv.constant0._Z13cuda_reduce_UPfS_ii,"a",@progbits
	.sectionflags	@""
	.align	4
.nv.constant0._Z13cuda_reduce_UPfS_ii:
	.zero		920


//--------------------- .nv.constant0._Z13cuda_solve_UxPfS_iiii --------------------------
	.section	.nv.constant0._Z13cuda_solve_UxPfS_iiii,"a",@progbits
	.sectionflags	@""
	.align	4
.nv.constant0._Z13cuda_solve_UxPfS_iiii:
	.zero		928


//--------------------- .nv.constant0._Z13cuda_solve_LxPfS_iiii --------------------------
	.section	.nv.constant0._Z13cuda_solve_LxPfS_iiii,"a",@progbits
	.sectionflags	@""
	.align	4
.nv.constant0._Z13cuda_solve_LxPfS_iiii:
	.zero		928


//--------------------- .nv.constant0._Z21cuda_LU_factorizationPfS_iiii --------------------------
	.section	.nv.constant0._Z21cuda_LU_factorizationPfS_iiii,"a",@progbits
	.sectionflags	@""
	.align	4
.nv.constant0._Z21cuda_LU_factorizationPfS_iiii:
	.zero		928


//--------------------- SYMBOLS --------------------------

	.type		.nv.reservedSmem.offset0,@object
	.size		.nv.reservedSmem.offset0,0x4
